	.target	sm_90a

	.elftype	@"ET_EXEC"


//--------------------- .note.nv.tkinfo           --------------------------
	.section	.note.nv.tkinfo,"",@"SHT_NOTE"
	.sectionflags	@"SHF_NOTE_NV_TKINFO"
	.tkinfo
        /*0018*/ 	.word	0x00000002
        /*0030*/ 	.string	""
        /*0030*/ 	.string	"ptxas"
        /*0030*/ 	.string	"Cuda compilation tools, release 13.0, V13.0.88"
        /*0030*/ 	.string	"Build cuda_13.0.r13.0/compiler.36424714_0"
        /*0030*/ 	.string	"-arch sm_90a -m 64 "



//--------------------- .note.nv.cuinfo           --------------------------
	.section	.note.nv.cuinfo,"",@"SHT_NOTE"
	.sectionflags	@"SHF_NOTE_NV_CUINFO"
        /*0018*/ 	.short	0x0002
        /*001a*/ 	.short	0x005a
        /*001c*/ 	.short	0x0082
	.zero		2


//--------------------- .nv.info                  --------------------------
	.section	.nv.info,"",@"SHT_CUDA_INFO"
	.align	4


	//----- nvinfo : EIATTR_REGCOUNT
	.align		4
        /*0000*/ 	.byte	0x04, 0x2f
        /*0002*/ 	.short	(.L_18 - .L_17)
	.align		4
.L_17:
        /*0004*/ 	.word	index@(_ZN7cutlass13device_kernelINS_4gemm6kernel13GemmUniversalIN4cute5tupleIJiiiiEEENS1_10collective13CollectiveMmaINS1_34MainloopSm90TmaGmmaWarpSpecializedILi6ENS5_IJNS4_1CILi1EEESB_SB_EEENS1_35KernelTmaWarpSpecializedCooperativeEEENS5_IJNSA_ILi128EEESF_NSA_ILi64EEEEEENS_10bfloat16_tENS5_IJlSB_lEEESI_SJ_NS4_8TiledMMAINS4_8MMA_AtomIJNS4_4SM904GMMA28MMA_64x128x16_F32BF16BF16_SSILNSN_5MajorE0ELSP_0ELNSN_7ScaleInE1ELSQ_1EEEEEENS4_6LayoutINS5_IJNSA_ILi2EEESB_SB_EEENS5_IJSB_NSA_ILi0EEESW_EEEEENS5_IJNS4_10UnderscoreESZ_SZ_EEEEENS4_13SM90_TMA_LOADENS4_14ComposedLayoutINS4_7SwizzleILi3ELi4ELi3EEENS4_18smem_ptr_flag_bitsILi16EEENST_INS5_IJNSA_ILi8EEESG_EEENS5_IJSG_SB_EEEEEEEvNS4_8identityES12_S1C_vS1D_EENS_8epilogue10collective18CollectiveEpilogueINS1F_22Sm90TmaWarpSpecializedILi4ELi2ELi16ELb1ELb0EEEJSH_NS5_IJSF_NSA_ILi32EEEEEESI_SJ_SI_SJ_NS1F_6fusion15FusionCallbacksIS1J_NS1M_13LinCombEltActINS1F_6thread7SigmoidESI_fSI_fLNS_15FloatRoundStyleE2EEESH_S1L_JEEES12_NS13_INS14_ILi2ELi4ELi3EEES17_NST_INS5_IJS18_S1K_EEENS5_IJS1K_SB_EEEEEEENS4_17SM75_U32x4_LDSM_NENS4_14SM90_TMA_STOREES1Y_NS4_17SM90_U32x4_STSM_NENS4_9Copy_AtomIJS21_NS_6half_tEEEEvEEEvvEEEEvNT_6ParamsE)
        /*0008*/ 	.word	0x000000a8


	//----- nvinfo : EIATTR_FRAME_SIZE
	.align		4
.L_18:
        /*000c*/ 	.byte	0x04, 0x11
        /*000e*/ 	.short	(.L_20 - .L_19)
	.align		4
.L_19:
        /*0010*/ 	.word	index@($__internal_0_$__cuda_sm20_rcp_rn_f32_slowpath)
        /*0014*/ 	.word	0x00000000


	//----- nvinfo : EIATTR_FRAME_SIZE
	.align		4
.L_20:
        /*0018*/ 	.byte	0x04, 0x11
        /*001a*/ 	.short	(.L_22 - .L_21)
	.align		4
.L_21:
        /*001c*/ 	.word	index@(_ZN7cutlass13device_kernelINS_4gemm6kernel13GemmUniversalIN4cute5tupleIJiiiiEEENS1_10collective13CollectiveMmaINS1_34MainloopSm90TmaGmmaWarpSpecializedILi6ENS5_IJNS4_1CILi1EEESB_SB_EEENS1_35KernelTmaWarpSpecializedCooperativeEEENS5_IJNSA_ILi128EEESF_NSA_ILi64EEEEEENS_10bfloat16_tENS5_IJlSB_lEEESI_SJ_NS4_8TiledMMAINS4_8MMA_AtomIJNS4_4SM904GMMA28MMA_64x128x16_F32BF16BF16_SSILNSN_5MajorE0ELSP_0ELNSN_7ScaleInE1ELSQ_1EEEEEENS4_6LayoutINS5_IJNSA_ILi2EEESB_SB_EEENS5_IJSB_NSA_ILi0EEESW_EEEEENS5_IJNS4_10UnderscoreESZ_SZ_EEEEENS4_13SM90_TMA_LOADENS4_14ComposedLayoutINS4_7SwizzleILi3ELi4ELi3EEENS4_18smem_ptr_flag_bitsILi16EEENST_INS5_IJNSA_ILi8EEESG_EEENS5_IJSG_SB_EEEEEEEvNS4_8identityES12_S1C_vS1D_EENS_8epilogue10collective18CollectiveEpilogueINS1F_22Sm90TmaWarpSpecializedILi4ELi2ELi16ELb1ELb0EEEJSH_NS5_IJSF_NSA_ILi32EEEEEESI_SJ_SI_SJ_NS1F_6fusion15FusionCallbacksIS1J_NS1M_13LinCombEltActINS1F_6thread7SigmoidESI_fSI_fLNS_15FloatRoundStyleE2EEESH_S1L_JEEES12_NS13_INS14_ILi2ELi4ELi3EEES17_NST_INS5_IJS18_S1K_EEENS5_IJS1K_SB_EEEEEEENS4_17SM75_U32x4_LDSM_NENS4_14SM90_TMA_STOREES1Y_NS4_17SM90_U32x4_STSM_NENS4_9Copy_AtomIJS21_NS_6half_tEEEEvEEEvvEEEEvNT_6ParamsE)
        /*0020*/ 	.word	0x00000000


	//----- nvinfo : EIATTR_MIN_STACK_SIZE
	.align		4
.L_22:
        /*0024*/ 	.byte	0x04, 0x12
        /*0026*/ 	.short	(.L_24 - .L_23)
	.align		4
.L_23:
        /*0028*/ 	.word	index@(_ZN7cutlass13device_kernelINS_4gemm6kernel13GemmUniversalIN4cute5tupleIJiiiiEEENS1_10collective13CollectiveMmaINS1_34MainloopSm90TmaGmmaWarpSpecializedILi6ENS5_IJNS4_1CILi1EEESB_SB_EEENS1_35KernelTmaWarpSpecializedCooperativeEEENS5_IJNSA_ILi128EEESF_NSA_ILi64EEEEEENS_10bfloat16_tENS5_IJlSB_lEEESI_SJ_NS4_8TiledMMAINS4_8MMA_AtomIJNS4_4SM904GMMA28MMA_64x128x16_F32BF16BF16_SSILNSN_5MajorE0ELSP_0ELNSN_7ScaleInE1ELSQ_1EEEEEENS4_6LayoutINS5_IJNSA_ILi2EEESB_SB_EEENS5_IJSB_NSA_ILi0EEESW_EEEEENS5_IJNS4_10UnderscoreESZ_SZ_EEEEENS4_13SM90_TMA_LOADENS4_14ComposedLayoutINS4_7SwizzleILi3ELi4ELi3EEENS4_18smem_ptr_flag_bitsILi16EEENST_INS5_IJNSA_ILi8EEESG_EEENS5_IJSG_SB_EEEEEEEvNS4_8identityES12_S1C_vS1D_EENS_8epilogue10collective18CollectiveEpilogueINS1F_22Sm90TmaWarpSpecializedILi4ELi2ELi16ELb1ELb0EEEJSH_NS5_IJSF_NSA_ILi32EEEEEESI_SJ_SI_SJ_NS1F_6fusion15FusionCallbacksIS1J_NS1M_13LinCombEltActINS1F_6thread7SigmoidESI_fSI_fLNS_15FloatRoundStyleE2EEESH_S1L_JEEES12_NS13_INS14_ILi2ELi4ELi3EEES17_NST_INS5_IJS18_S1K_EEENS5_IJS1K_SB_EEEEEEENS4_17SM75_U32x4_LDSM_NENS4_14SM90_TMA_STOREES1Y_NS4_17SM90_U32x4_STSM_NENS4_9Copy_AtomIJS21_NS_6half_tEEEEvEEEvvEEEEvNT_6ParamsE)
        /*002c*/ 	.word	0x00000000
.L_24:


//--------------------- .nv.compat                --------------------------
	.section	.nv.compat,"",@"SHT_CUDA_COMPAT_INFO"
	.align	4
        /*0000*/ 	.byte	0x02, 0x09, 0x01, 0x00, 0x02, 0x02, 0x04, 0x00, 0x02, 0x05, 0x05, 0x00, 0x03, 0x07, 0x01, 0x01
        /*0010*/ 	.byte	0x02, 0x03, 0x01, 0x00, 0x02, 0x06, 0x01, 0x00, 0x04, 0x0b, 0x08, 0x00, 0x00, 0x00, 0x00, 0x00
        /*0020*/ 	.byte	0x00, 0x00, 0x00, 0x00


//--------------------- .nv.info._ZN7cutlass13device_kernelINS_4gemm6kernel13GemmUniversalIN4cute5tupleIJiiiiEEENS1_10collective13CollectiveMmaINS1_34MainloopSm90TmaGmmaWarpSpecializedILi6ENS5_IJNS4_1CILi1EEESB_SB_EEENS1_35KernelTmaWarpSpecializedCooperativeEEENS5_IJNSA_ILi128EEESF_NSA_ILi64EEEEEENS_10bfloat16_tENS5_IJlSB_lEEESI_SJ_NS4_8TiledMMAINS4_8MMA_AtomIJNS4_4SM904GMMA28MMA_64x128x16_F32BF16BF16_SSILNSN_5MajorE0ELSP_0ELNSN_7ScaleInE1ELSQ_1EEEEEENS4_6LayoutINS5_IJNSA_ILi2EEESB_SB_EEENS5_IJSB_NSA_ILi0EEESW_EEEEENS5_IJNS4_10UnderscoreESZ_SZ_EEEEENS4_13SM90_TMA_LOADENS4_14ComposedLayoutINS4_7SwizzleILi3ELi4ELi3EEENS4_18smem_ptr_flag_bitsILi16EEENST_INS5_IJNSA_ILi8EEESG_EEENS5_IJSG_SB_EEEEEEEvNS4_8identityES12_S1C_vS1D_EENS_8epilogue10collective18CollectiveEpilogueINS1F_22Sm90TmaWarpSpecializedILi4ELi2ELi16ELb1ELb0EEEJSH_NS5_IJSF_NSA_ILi32EEEEEESI_SJ_SI_SJ_NS1F_6fusion15FusionCallbacksIS1J_NS1M_13LinCombEltActINS1F_6thread7SigmoidESI_fSI_fLNS_15FloatRoundStyleE2EEESH_S1L_JEEES12_NS13_INS14_ILi2ELi4ELi3EEES17_NST_INS5_IJS18_S1K_EEENS5_IJS1K_SB_EEEEEEENS4_17SM75_U32x4_LDSM_NENS4_14SM90_TMA_STOREES1Y_NS4_17SM90_U32x4_STSM_NENS4_9Copy_AtomIJS21_NS_6half_tEEEEvEEEvvEEEEvNT_6ParamsE --------------------------
	.section	.nv.info._ZN7cutlass13device_kernelINS_4gemm6kernel13GemmUniversalIN4cute5tupleIJiiiiEEENS1_10collective13CollectiveMmaINS1_34MainloopSm90TmaGmmaWarpSpecializedILi6ENS5_IJNS4_1CILi1EEESB_SB_EEENS1_35KernelTmaWarpSpecializedCooperativeEEENS5_IJNSA_ILi128EEESF_NSA_ILi64EEEEEENS_10bfloat16_tENS5_IJlSB_lEEESI_SJ_NS4_8TiledMMAINS4_8MMA_AtomIJNS4_4SM904GMMA28MMA_64x128x16_F32BF16BF16_SSILNSN_5MajorE0ELSP_0ELNSN_7ScaleInE1ELSQ_1EEEEEENS4_6LayoutINS5_IJNSA_ILi2EEESB_SB_EEENS5_IJSB_NSA_ILi0EEESW_EEEEENS5_IJNS4_10UnderscoreESZ_SZ_EEEEENS4_13SM90_TMA_LOADENS4_14ComposedLayoutINS4_7SwizzleILi3ELi4ELi3EEENS4_18smem_ptr_flag_bitsILi16EEENST_INS5_IJNSA_ILi8EEESG_EEENS5_IJSG_SB_EEEEEEEvNS4_8identityES12_S1C_vS1D_EENS_8epilogue10collective18CollectiveEpilogueINS1F_22Sm90TmaWarpSpecializedILi4ELi2ELi16ELb1ELb0EEEJSH_NS5_IJSF_NSA_ILi32EEEEEESI_SJ_SI_SJ_NS1F_6fusion15FusionCallbacksIS1J_NS1M_13LinCombEltActINS1F_6thread7SigmoidESI_fSI_fLNS_15FloatRoundStyleE2EEESH_S1L_JEEES12_NS13_INS14_ILi2ELi4ELi3EEES17_NST_INS5_IJS18_S1K_EEENS5_IJS1K_SB_EEEEEEENS4_17SM75_U32x4_LDSM_NENS4_14SM90_TMA_STOREES1Y_NS4_17SM90_U32x4_STSM_NENS4_9Copy_AtomIJS21_NS_6half_tEEEEvEEEvvEEEEvNT_6ParamsE,"",@"SHT_CUDA_INFO"
	.sectionflags	@""
	.align	4


	//----- nvinfo : EIATTR_CUDA_API_VERSION
	.align		4
        /*0000*/ 	.byte	0x04, 0x37
        /*0002*/ 	.short	(.L_26 - .L_25)
.L_25:
        /*0004*/ 	.word	0x00000082


	//----- nvinfo : EIATTR_KPARAM_INFO
	.align		4
.L_26:
        /*0008*/ 	.byte	0x04, 0x17
        /*000a*/ 	.short	(.L_28 - .L_27)
.L_27:
        /*000c*/ 	.word	0x00000000
        /*0010*/ 	.short	0x0000
        /*0012*/ 	.short	0x0070
        /*0014*/ 	.byte	0x00, 0xf0, 0x01, 0x1c


	//----- nvinfo : EIATTR_SPARSE_MMA_MASK
	.align		4
.L_28:
        /*0018*/ 	.byte	0x03, 0x50
        /*001a*/ 	.short	0x0000


	//----- nvinfo : EIATTR_MAXREG_COUNT
	.align		4
        /*001c*/ 	.byte	0x03, 0x1b
        /*001e*/ 	.short	0x00a8


	//----- nvinfo : EIATTR_NUM_BARRIERS
	.align		4
        /*0020*/ 	.byte	0x02, 0x4c
        /*0022*/ 	.byte	0x02
	.zero		1


	//----- nvinfo : EIATTR_EXTERNS
	.align		4
        /*0024*/ 	.byte	0x04, 0x0f
        /*0026*/ 	.short	(.L_30 - .L_29)


	//   ....[0]....
	.align		4
.L_29:
        /*0028*/ 	.word	index@(__assertfail)


	//----- nvinfo : EIATTR_MERCURY_ISA_VERSION
	.align		4
.L_30:
        /*002c*/ 	.byte	0x03, 0x5f
        /*002e*/ 	.short	0x0101


	//----- nvinfo : EIATTR_INT_WARP_WIDE_INSTR_OFFSETS
	.align		4
        /*0030*/ 	.byte	0x04, 0x31
        /*0032*/ 	.short	(.L_32 - .L_31)


	//   ....[0]....
.L_31:
        /*0034*/ 	.word	0x000008f0


	//   ....[1]....
        /*0038*/ 	.word	0x00000900


	//   ....[2]....
        /*003c*/ 	.word	0x000009b0


	//----- nvinfo : EIATTR_COOP_GROUP_MASK_REGIDS
	.align		4
.L_32:
        /*0040*/ 	.byte	0x04, 0x29
        /*0042*/ 	.short	(.L_34 - .L_33)


	//   ....[0]....
.L_33:
        /*0044*/ 	.word	0xffffffff


	//   ....[1]....
        /*0048*/ 	.word	0xffffffff


	//   ....[2]....
        /*004c*/ 	.word	0xffffffff


	//   ....[3]....
        /*0050*/ 	.word	0xffffffff


	//   ....[4]....
        /*0054*/ 	.word	0xffffffff


	//   ....[5]....
        /*0058*/ 	.word	0xffffffff


	//----- nvinfo : EIATTR_COOP_GROUP_INSTR_OFFSETS
	.align		4
.L_34:
        /*005c*/ 	.byte	0x04, 0x28
        /*005e*/ 	.short	(.L_36 - .L_35)


	//   ....[0]....
.L_35:
        /*0060*/ 	.word	0x00000070


	//   ....[1]....
        /*0064*/ 	.word	0x00000080


	//   ....[2]....
        /*0068*/ 	.word	0x00000440


	//   ....[3]....
        /*006c*/ 	.word	0x00000610


	//   ....[4]....
        /*0070*/ 	.word	0x000007c0


	//   ....[5]....
        /*0074*/ 	.word	0x00001610


	//----- nvinfo : EIATTR_REG_RECONFIG
	.align		4
.L_36:
        /*0078*/ 	.byte	0x01, 0x54
	.zero		2


	//----- nvinfo : EIATTR_SYSCALL_OFFSETS
	.align		4
        /*007c*/ 	.byte	0x04, 0x46
        /*007e*/ 	.short	(.L_38 - .L_37)


	//   ....[0]....
.L_37:
        /*0080*/ 	.word	0x00001800


	//   ....[1]....
        /*0084*/ 	.word	0x00002280


	//   ....[2]....
        /*0088*/ 	.word	0x00002370


	//----- nvinfo : EIATTR_MBARRIER_INSTR_OFFSETS
	.align		4
.L_38:
        /*008c*/ 	.byte	0x04, 0x39
        /*008e*/ 	.short	(.L_40 - .L_39)


	//   ....[0]....
.L_39:
        /*0090*/ 	.word	0x00000540
        /*0094*/ 	.word	0x000000ff
        /*0098*/ 	.word	0x00000000
        /*009c*/ 	.short	0x0100
        /*009e*/ 	.byte	0x08
	.zero		1


	//   ....[1]....
        /*00a0*/ 	.word	0x00000550
        /*00a4*/ 	.word	0x000000ff
        /*00a8*/ 	.word	0x00000030
        /*00ac*/ 	.short	0x0100
        /*00ae*/ 	.byte	0x08
	.zero		1


	//   ....[2]....
        /*00b0*/ 	.word	0x00000560
        /*00b4*/ 	.word	0x000000ff
        /*00b8*/ 	.word	0x00000008
        /*00bc*/ 	.short	0x0100
        /*00be*/ 	.byte	0x08
	.zero		1


	//   ....[3]....
        /*00c0*/ 	.word	0x00000570
        /*00c4*/ 	.word	0x000000ff
        /*00c8*/ 	.word	0x00000038
        /*00cc*/ 	.short	0x0100
        /*00ce*/ 	.byte	0x08
	.zero		1


	//   ....[4]....
        /*00d0*/ 	.word	0x00000580
        /*00d4*/ 	.word	0x000000ff
        /*00d8*/ 	.word	0x00000010
        /*00dc*/ 	.short	0x0100
        /*00de*/ 	.byte	0x08
	.zero		1


	//   ....[5]....
        /*00e0*/ 	.word	0x00000590
        /*00e4*/ 	.word	0x000000ff
        /*00e8*/ 	.word	0x00000040
        /*00ec*/ 	.short	0x0100
        /*00ee*/ 	.byte	0x08
	.zero		1


	//   ....[6]....
        /*00f0*/ 	.word	0x000005a0
        /*00f4*/ 	.word	0x000000ff
        /*00f8*/ 	.word	0x00000018
        /*00fc*/ 	.short	0x0100
        /*00fe*/ 	.byte	0x08
	.zero		1


	//   ....[7]....
        /*0100*/ 	.word	0x000005b0
        /*0104*/ 	.word	0x000000ff
        /*0108*/ 	.word	0x00000048
        /*010c*/ 	.short	0x0100
        /*010e*/ 	.byte	0x08
	.zero		1


	//   ....[8]....
        /*0110*/ 	.word	0x000005c0
        /*0114*/ 	.word	0x000000ff
        /*0118*/ 	.word	0x00000020
        /*011c*/ 	.short	0x0100
        /*011e*/ 	.byte	0x08
	.zero		1


	//   ....[9]....
        /*0120*/ 	.word	0x000005d0
        /*0124*/ 	.word	0x000000ff
        /*0128*/ 	.word	0x00000050
        /*012c*/ 	.short	0x0100
        /*012e*/ 	.byte	0x08
	.zero		1


	//   ....[10]....
        /*0130*/ 	.word	0x000005e0
        /*0134*/ 	.word	0x000000ff
        /*0138*/ 	.word	0x00000028
        /*013c*/ 	.short	0x0100
        /*013e*/ 	.byte	0x08
	.zero		1


	//   ....[11]....
        /*0140*/ 	.word	0x000005f0
        /*0144*/ 	.word	0x000000ff
        /*0148*/ 	.word	0x00000058
        /*014c*/ 	.short	0x0100
        /*014e*/ 	.byte	0x08
	.zero		1


	//   ....[12]....
        /*0150*/ 	.word	0x00000730
        /*0154*/ 	.word	0x000000ff
        /*0158*/ 	.word	0x00000060
        /*015c*/ 	.short	0x0100
        /*015e*/ 	.byte	0x08
	.zero		1


	//   ....[13]....
        /*0160*/ 	.word	0x00000740
        /*0164*/ 	.word	0x000000ff
        /*0168*/ 	.word	0x00000080
        /*016c*/ 	.short	0x0100
        /*016e*/ 	.byte	0x08
	.zero		1


	//   ....[14]....
        /*0170*/ 	.word	0x00000750
        /*0174*/ 	.word	0x000000ff
        /*0178*/ 	.word	0x00000068
        /*017c*/ 	.short	0x0100
        /*017e*/ 	.byte	0x08
	.zero		1


	//   ....[15]....
        /*0180*/ 	.word	0x00000760
        /*0184*/ 	.word	0x000000ff
        /*0188*/ 	.word	0x00000088
        /*018c*/ 	.short	0x0100
        /*018e*/ 	.byte	0x08
	.zero		1


	//   ....[16]....
        /*0190*/ 	.word	0x00000770
        /*0194*/ 	.word	0x000000ff
        /*0198*/ 	.word	0x00000070
        /*019c*/ 	.short	0x0100
        /*019e*/ 	.byte	0x08
	.zero		1


	//   ....[17]....
        /*01a0*/ 	.word	0x00000780
        /*01a4*/ 	.word	0x000000ff
        /*01a8*/ 	.word	0x00000090
        /*01ac*/ 	.short	0x0100
        /*01ae*/ 	.byte	0x08
	.zero		1


	//   ....[18]....
        /*01b0*/ 	.word	0x00000790
        /*01b4*/ 	.word	0x000000ff
        /*01b8*/ 	.word	0x00000078
        /*01bc*/ 	.short	0x0100
        /*01be*/ 	.byte	0x08
	.zero		1


	//   ....[19]....
        /*01c0*/ 	.word	0x000007a0
        /*01c4*/ 	.word	0x000000ff
        /*01c8*/ 	.word	0x00000098
        /*01cc*/ 	.short	0x0100
        /*01ce*/ 	.byte	0x08
	.zero		1


	//   ....[20]....
        /*01d0*/ 	.word	0x00000a40
        /*01d4*/ 	.word	0x000000ff
        /*01d8*/ 	.word	0x000000a0
        /*01dc*/ 	.short	0x0100
        /*01de*/ 	.byte	0x08
	.zero		1


	//   ....[21]....
        /*01e0*/ 	.word	0x00000aa0
        /*01e4*/ 	.word	0x000000ff
        /*01e8*/ 	.word	0x000000a8
        /*01ec*/ 	.short	0x0100
        /*01ee*/ 	.byte	0x08
	.zero		1


	//   ....[22]....
        /*01f0*/ 	.word	0x00001880
        /*01f4*/ 	.word	0x00000003
        /*01f8*/ 	.word	0x00000000
        /*01fc*/ 	.short	0x010a
        /*01fe*/ 	.byte	0x3f
	.zero		1


	//   ....[23]....
        /*0200*/ 	.word	0x000018e0
        /*0204*/ 	.word	0x00000003
        /*0208*/ 	.word	0x00000000
        /*020c*/ 	.short	0x010a
        /*020e*/ 	.byte	0x3f
	.zero		1


	//   ....[24]....
        /*0210*/ 	.word	0x00001c00
        /*0214*/ 	.word	0x000000ff
        /*0218*/ 	.word	0x00000000
        /*021c*/ 	.short	0x010a
        /*021e*/ 	.byte	0x04
	.zero		1


	//   ....[25]....
        /*0220*/ 	.word	0x00001c40
        /*0224*/ 	.word	0x000000ff
        /*0228*/ 	.word	0x00000000
        /*022c*/ 	.short	0x010a
        /*022e*/ 	.byte	0x04
	.zero		1


	//   ....[26]....
        /*0230*/ 	.word	0x00001ea0
        /*0234*/ 	.word	0x000000ff
        /*0238*/ 	.word	0x00000000
        /*023c*/ 	.short	0x0101
        /*023e*/ 	.byte	0x04
	.zero		1


	//   ....[27]....
        /*0240*/ 	.word	0x00002050
        /*0244*/ 	.word	0x000000ff
        /*0248*/ 	.word	0x00000000
        /*024c*/ 	.short	0x0101
        /*024e*/ 	.byte	0x06
	.zero		1


	//   ....[28]....
        /*0250*/ 	.word	0x00002830
        /*0254*/ 	.word	0x000000ff
        /*0258*/ 	.word	0x00000060
        /*025c*/ 	.short	0x010a
        /*025e*/ 	.byte	0x33
	.zero		1


	//   ....[29]....
        /*0260*/ 	.word	0x000045b0
        /*0264*/ 	.word	0x000000ff
        /*0268*/ 	.word	0x00000000
        /*026c*/ 	.short	0x0101
        /*026e*/ 	.byte	0x04
	.zero		1


	//   ....[30]....
        /*0270*/ 	.word	0x00004680
        /*0274*/ 	.word	0x00000000
        /*0278*/ 	.word	0x00000060
        /*027c*/ 	.short	0x010a
        /*027e*/ 	.byte	0x3f
	.zero		1


	//   ....[31]....
        /*0280*/ 	.word	0x000063a0
        /*0284*/ 	.word	0x000000ff
        /*0288*/ 	.word	0x00000000
        /*028c*/ 	.short	0x0101
        /*028e*/ 	.byte	0x04
	.zero		1


	//   ....[32]....
        /*0290*/ 	.word	0x00006490
        /*0294*/ 	.word	0x00000000
        /*0298*/ 	.word	0x00000060
        /*029c*/ 	.short	0x010a
        /*029e*/ 	.byte	0x3f
	.zero		1


	//   ....[33]....
        /*02a0*/ 	.word	0x000081e0
        /*02a4*/ 	.word	0x000000ff
        /*02a8*/ 	.word	0x00000000
        /*02ac*/ 	.short	0x0101
        /*02ae*/ 	.byte	0x04
	.zero		1


	//   ....[34]....
        /*02b0*/ 	.word	0x000082b0
        /*02b4*/ 	.word	0x00000003
        /*02b8*/ 	.word	0x00000060
        /*02bc*/ 	.short	0x010a
        /*02be*/ 	.byte	0x3f
	.zero		1


	//   ....[35]....
        /*02c0*/ 	.word	0x00009fd0
        /*02c4*/ 	.word	0x000000ff
        /*02c8*/ 	.word	0x00000000
        /*02cc*/ 	.short	0x0101
        /*02ce*/ 	.byte	0x04
	.zero		1


	//   ....[36]....
        /*02d0*/ 	.word	0x0000a8d0
        /*02d4*/ 	.word	0x000000ff
        /*02d8*/ 	.word	0x00000000
        /*02dc*/ 	.short	0x0101
        /*02de*/ 	.byte	0x04
	.zero		1


	//   ....[37]....
        /*02e0*/ 	.word	0x0000afb0
        /*02e4*/ 	.word	0x000000ff
        /*02e8*/ 	.word	0x000000a8
        /*02ec*/ 	.short	0x010a
        /*02ee*/ 	.byte	0x04
	.zero		1


	//   ....[38]....
        /*02f0*/ 	.word	0x0000b3c0
        /*02f4*/ 	.word	0x000000ff
        /*02f8*/ 	.word	0x00000080
        /*02fc*/ 	.short	0x010a
        /*02fe*/ 	.byte	0x05
	.zero		1


	//   ....[39]....
        /*0300*/ 	.word	0x0000b4b0
        /*0304*/ 	.word	0x000000ff
        /*0308*/ 	.word	0x00000060
        /*030c*/ 	.short	0x010b
        /*030e*/ 	.byte	0x05
	.zero		1


	//   ....[40]....
        /*0310*/ 	.word	0x0000b510
        /*0314*/ 	.word	0x000000ff
        /*0318*/ 	.word	0x00000000
        /*031c*/ 	.short	0x0101
        /*031e*/ 	.byte	0x04
	.zero		1


	//   ....[41]....
        /*0320*/ 	.word	0x0000b540
        /*0324*/ 	.word	0x000000ff
        /*0328*/ 	.word	0x00000088
        /*032c*/ 	.short	0x010a
        /*032e*/ 	.byte	0x05
	.zero		1


	//   ....[42]....
        /*0330*/ 	.word	0x0000b650
        /*0334*/ 	.word	0x000000ff
        /*0338*/ 	.word	0x00000068
        /*033c*/ 	.short	0x010b
        /*033e*/ 	.byte	0x05
	.zero		1


	//   ....[43]....
        /*0340*/ 	.word	0x0000b6b0
        /*0344*/ 	.word	0x000000ff
        /*0348*/ 	.word	0x00000000
        /*034c*/ 	.short	0x0101
        /*034e*/ 	.byte	0x04
	.zero		1


	//   ....[44]....
        /*0350*/ 	.word	0x0000b6e0
        /*0354*/ 	.word	0x000000ff
        /*0358*/ 	.word	0x00000090
        /*035c*/ 	.short	0x010a
        /*035e*/ 	.byte	0x05
	.zero		1


	//   ....[45]....
        /*0360*/ 	.word	0x0000b7f0
        /*0364*/ 	.word	0x000000ff
        /*0368*/ 	.word	0x00000070
        /*036c*/ 	.short	0x010b
        /*036e*/ 	.byte	0x05
	.zero		1


	//   ....[46]....
        /*0370*/ 	.word	0x0000b850
        /*0374*/ 	.word	0x000000ff
        /*0378*/ 	.word	0x00000000
        /*037c*/ 	.short	0x0101
        /*037e*/ 	.byte	0x04
	.zero		1


	//   ....[47]....
        /*0380*/ 	.word	0x0000b880
        /*0384*/ 	.word	0x000000ff
        /*0388*/ 	.word	0x00000098
        /*038c*/ 	.short	0x010a
        /*038e*/ 	.byte	0x05
	.zero		1


	//   ....[48]....
        /*0390*/ 	.word	0x0000b990
        /*0394*/ 	.word	0x000000ff
        /*0398*/ 	.word	0x00000078
        /*039c*/ 	.short	0x010b
        /*039e*/ 	.byte	0x05
	.zero		1


	//   ....[49]....
        /*03a0*/ 	.word	0x0000ba70
        /*03a4*/ 	.word	0x000000ff
        /*03a8*/ 	.word	0x00000000
        /*03ac*/ 	.short	0x0101
        /*03ae*/ 	.byte	0x04
	.zero		1


	//   ....[50]....
        /*03b0*/ 	.word	0x0000c0c0
        /*03b4*/ 	.word	0x00000003
        /*03b8*/ 	.word	0x00000080
        /*03bc*/ 	.short	0x010a
        /*03be*/ 	.byte	0x3f
	.zero		1


	//   ....[51]....
        /*03c0*/ 	.word	0x0000c100
        /*03c4*/ 	.word	0x00000003
        /*03c8*/ 	.word	0x00000088
        /*03cc*/ 	.short	0x010a
        /*03ce*/ 	.byte	0x3f
	.zero		1


	//   ....[52]....
        /*03d0*/ 	.word	0x0000c140
        /*03d4*/ 	.word	0x00000003
        /*03d8*/ 	.word	0x00000090
        /*03dc*/ 	.short	0x010a
        /*03de*/ 	.byte	0x3f
	.zero		1


	//   ....[53]....
        /*03e0*/ 	.word	0x0000c190
        /*03e4*/ 	.word	0x00000003
        /*03e8*/ 	.word	0x00000098
        /*03ec*/ 	.short	0x010a
        /*03ee*/ 	.byte	0x3f
	.zero		1


	//   ....[54]....
        /*03f0*/ 	.word	0x0000c4c0
        /*03f4*/ 	.word	0x0000000f
        /*03f8*/ 	.word	0x00000030
        /*03fc*/ 	.short	0x010a
        /*03fe*/ 	.byte	0x3f
	.zero		1


	//   ....[55]....
        /*0400*/ 	.word	0x0000c810
        /*0404*/ 	.word	0x00000006
        /*0408*/ 	.word	0x000000a8
        /*040c*/ 	.short	0x0101
        /*040e*/ 	.byte	0x3f
	.zero		1


	//   ....[56]....
        /*0410*/ 	.word	0x0000cf50
        /*0414*/ 	.word	0x00000007
        /*0418*/ 	.word	0x00000000
        /*041c*/ 	.short	0x010a
        /*041e*/ 	.byte	0x3f
	.zero		1


	//   ....[57]....
        /*0420*/ 	.word	0x0000cfd0
        /*0424*/ 	.word	0x00000009
        /*0428*/ 	.word	0x00000000
        /*042c*/ 	.short	0x010a
        /*042e*/ 	.byte	0x3f
	.zero		1


	//   ....[58]....
        /*0430*/ 	.word	0x0000d060
        /*0434*/ 	.word	0x00000006
        /*0438*/ 	.word	0x00000000
        /*043c*/ 	.short	0x010a
        /*043e*/ 	.byte	0x3f
	.zero		1


	//   ....[59]....
        /*0440*/ 	.word	0x0000d0f0
        /*0444*/ 	.word	0x00000009
        /*0448*/ 	.word	0x00000000
        /*044c*/ 	.short	0x010a
        /*044e*/ 	.byte	0x3f
	.zero		1


	//   ....[60]....
        /*0450*/ 	.word	0x0000d180
        /*0454*/ 	.word	0x00000006
        /*0458*/ 	.word	0x00000000
        /*045c*/ 	.short	0x010a
        /*045e*/ 	.byte	0x3f
	.zero		1


	//   ....[61]....
        /*0460*/ 	.word	0x0000d210
        /*0464*/ 	.word	0x00000003
        /*0468*/ 	.word	0x00000000
        /*046c*/ 	.short	0x010a
        /*046e*/ 	.byte	0x3f
	.zero		1


	//   ....[62]....
        /*0470*/ 	.word	0x0000d270
        /*0474*/ 	.word	0x00000003
        /*0478*/ 	.word	0x00000000
        /*047c*/ 	.short	0x010a
        /*047e*/ 	.byte	0x3f
	.zero		1


	//   ....[63]....
        /*0480*/ 	.word	0x0000d2d0
        /*0484*/ 	.word	0x00000004
        /*0488*/ 	.word	0x00000000
        /*048c*/ 	.short	0x010a
        /*048e*/ 	.byte	0x3f
	.zero		1


	//   ....[64]....
        /*0490*/ 	.word	0x0000d330
        /*0494*/ 	.word	0x00000004
        /*0498*/ 	.word	0x00000060
        /*049c*/ 	.short	0x010a
        /*049e*/ 	.byte	0x3f
	.zero		1


	//   ....[65]....
        /*04a0*/ 	.word	0x0000d380
        /*04a4*/ 	.word	0x00000000
        /*04a8*/ 	.word	0x00000060
        /*04ac*/ 	.short	0x010a
        /*04ae*/ 	.byte	0x3f
	.zero		1


	//   ....[66]....
        /*04b0*/ 	.word	0x0000d3d0
        /*04b4*/ 	.word	0x00000000
        /*04b8*/ 	.word	0x00000060
        /*04bc*/ 	.short	0x010a
        /*04be*/ 	.byte	0x3f
	.zero		1


	//   ....[67]....
        /*04c0*/ 	.word	0x0000d420
        /*04c4*/ 	.word	0x00000003
        /*04c8*/ 	.word	0x00000060
        /*04cc*/ 	.short	0x010a
        /*04ce*/ 	.byte	0x3f
	.zero		1


	//   ....[68]....
        /*04d0*/ 	.word	0x0000d480
        /*04d4*/ 	.word	0x00000003
        /*04d8*/ 	.word	0x000000a8
        /*04dc*/ 	.short	0x010a
        /*04de*/ 	.byte	0x3f
	.zero		1


	//   ....[69]....
        /*04e0*/ 	.word	0x0000d4e0
        /*04e4*/ 	.word	0x00000005
        /*04e8*/ 	.word	0x00000080
        /*04ec*/ 	.short	0x010a
        /*04ee*/ 	.byte	0x3f
	.zero		1


	//   ....[70]....
        /*04f0*/ 	.word	0x0000d540
        /*04f4*/ 	.word	0x00000005
        /*04f8*/ 	.word	0x00000088
        /*04fc*/ 	.short	0x010a
        /*04fe*/ 	.byte	0x3f
	.zero		1


	//   ....[71]....
        /*0500*/ 	.word	0x0000d5a0
        /*0504*/ 	.word	0x00000005
        /*0508*/ 	.word	0x00000090
        /*050c*/ 	.short	0x010a
        /*050e*/ 	.byte	0x3f
	.zero		1


	//   ....[72]....
        /*0510*/ 	.word	0x0000d600
        /*0514*/ 	.word	0x00000005
        /*0518*/ 	.word	0x00000098
        /*051c*/ 	.short	0x010a
        /*051e*/ 	.byte	0x3f
	.zero		1


	//   ....[73]....
        /*0520*/ 	.word	0x0000d650
        /*0524*/ 	.word	0x00000003
        /*0528*/ 	.word	0x00000080
        /*052c*/ 	.short	0x010a
        /*052e*/ 	.byte	0x3f
	.zero		1


	//   ....[74]....
        /*0530*/ 	.word	0x0000d6a0
        /*0534*/ 	.word	0x00000003
        /*0538*/ 	.word	0x00000088
        /*053c*/ 	.short	0x010a
        /*053e*/ 	.byte	0x3f
	.zero		1


	//   ....[75]....
        /*0540*/ 	.word	0x0000d6f0
        /*0544*/ 	.word	0x00000003
        /*0548*/ 	.word	0x00000090
        /*054c*/ 	.short	0x010a
        /*054e*/ 	.byte	0x3f
	.zero		1


	//   ....[76]....
        /*0550*/ 	.word	0x0000d7c0
        /*0554*/ 	.word	0x0000000f
        /*0558*/ 	.word	0x00000030
        /*055c*/ 	.short	0x010a
        /*055e*/ 	.byte	0x3f
	.zero		1


	//   ....[77]....
        /*0560*/ 	.word	0x0000d890
        /*0564*/ 	.word	0x00000007
        /*0568*/ 	.word	0x00000000
        /*056c*/ 	.short	0x010a
        /*056e*/ 	.byte	0x3f
	.zero		1


	//   ....[78]....
        /*0570*/ 	.word	0x0000d8e0
        /*0574*/ 	.word	0x00000009
        /*0578*/ 	.word	0x00000000
        /*057c*/ 	.short	0x010a
        /*057e*/ 	.byte	0x3f
	.zero		1


	//   ....[79]....
        /*0580*/ 	.word	0x0000d930
        /*0584*/ 	.word	0x00000006
        /*0588*/ 	.word	0x00000000
        /*058c*/ 	.short	0x010a
        /*058e*/ 	.byte	0x3f
	.zero		1


	//   ....[80]....
        /*0590*/ 	.word	0x0000d980
        /*0594*/ 	.word	0x00000009
        /*0598*/ 	.word	0x00000000
        /*059c*/ 	.short	0x010a
        /*059e*/ 	.byte	0x3f
	.zero		1


	//   ....[81]....
        /*05a0*/ 	.word	0x0000d9d0
        /*05a4*/ 	.word	0x00000006
        /*05a8*/ 	.word	0x00000000
        /*05ac*/ 	.short	0x010a
        /*05ae*/ 	.byte	0x3f
	.zero		1


	//----- nvinfo : EIATTR_NUM_MBARRIERS
	.align		4
.L_40:
        /*05b0*/ 	.byte	0x03, 0x38
        /*05b2*/ 	.short	0x0016


	//----- nvinfo : EIATTR_EXIT_INSTR_OFFSETS
	.align		4
        /*05b4*/ 	.byte	0x04, 0x1c
        /*05b6*/ 	.short	(.L_42 - .L_41)


	//   ....[0]....
.L_41:
        /*05b8*/ 	.word	0x0000d260


	//----- nvinfo : EIATTR_MAX_THREADS
	.align		4
.L_42:
        /*05bc*/ 	.byte	0x04, 0x05
        /*05be*/ 	.short	(.L_44 - .L_43)
.L_43:
        /*05c0*/ 	.word	0x00000180
        /*05c4*/ 	.word	0x00000001
        /*05c8*/ 	.word	0x00000001


	//----- nvinfo : EIATTR_CRS_STACK_SIZE
	.align		4
.L_44:
        /*05cc*/ 	.byte	0x04, 0x1e
        /*05ce*/ 	.short	(.L_46 - .L_45)
.L_45:
        /*05d0*/ 	.word	0x00000000


	//----- nvinfo : EIATTR_CBANK_PARAM_SIZE
	.align		4
.L_46:
        /*05d4*/ 	.byte	0x03, 0x19
        /*05d6*/ 	.short	0x0770


	//----- nvinfo : EIATTR_PARAM_CBANK
	.align		4
        /*05d8*/ 	.byte	0x04, 0x0a
        /*05da*/ 	.short	(.L_48 - .L_47)
	.align		4
.L_47:
        /*05dc*/ 	.word	index@(.nv.constant0._ZN7cutlass13device_kernelINS_4gemm6kernel13GemmUniversalIN4cute5tupleIJiiiiEEENS1_10collective13CollectiveMmaINS1_34MainloopSm90TmaGmmaWarpSpecializedILi6ENS5_IJNS4_1CILi1EEESB_SB_EEENS1_35KernelTmaWarpSpecializedCooperativeEEENS5_IJNSA_ILi128EEESF_NSA_ILi64EEEEEENS_10bfloat16_tENS5_IJlSB_lEEESI_SJ_NS4_8TiledMMAINS4_8MMA_AtomIJNS4_4SM904GMMA28MMA_64x128x16_F32BF16BF16_SSILNSN_5MajorE0ELSP_0ELNSN_7ScaleInE1ELSQ_1EEEEEENS4_6LayoutINS5_IJNSA_ILi2EEESB_SB_EEENS5_IJSB_NSA_ILi0EEESW_EEEEENS5_IJNS4_10UnderscoreESZ_SZ_EEEEENS4_13SM90_TMA_LOADENS4_14ComposedLayoutINS4_7SwizzleILi3ELi4ELi3EEENS4_18smem_ptr_flag_bitsILi16EEENST_INS5_IJNSA_ILi8EEESG_EEENS5_IJSG_SB_EEEEEEEvNS4_8identityES12_S1C_vS1D_EENS_8epilogue10collective18CollectiveEpilogueINS1F_22Sm90TmaWarpSpecializedILi4ELi2ELi16ELb1ELb0EEEJSH_NS5_IJSF_NSA_ILi32EEEEEESI_SJ_SI_SJ_NS1F_6fusion15FusionCallbacksIS1J_NS1M_13LinCombEltActINS1F_6thread7SigmoidESI_fSI_fLNS_15FloatRoundStyleE2EEESH_S1L_JEEES12_NS13_INS14_ILi2ELi4ELi3EEES17_NST_INS5_IJS18_S1K_EEENS5_IJS1K_SB_EEEEEEENS4_17SM75_U32x4_LDSM_NENS4_14SM90_TMA_STOREES1Y_NS4_17SM90_U32x4_STSM_NENS4_9Copy_AtomIJS21_NS_6half_tEEEEvEEEvvEEEEvNT_6ParamsE)
        /*05e0*/ 	.short	0x0210
        /*05e2*/ 	.short	0x0770


	//----- nvinfo : EIATTR_SW_WAR
	.align		4
.L_48:
        /*05e4*/ 	.byte	0x04, 0x36
        /*05e6*/ 	.short	(.L_50 - .L_49)
.L_49:
        /*05e8*/ 	.word	0x00000008
.L_50:


//--------------------- .nv.callgraph             --------------------------
	.section	.nv.callgraph,"",@"SHT_CUDA_CALLGRAPH"
	.align	4
	.sectionentsize	8
	.align		4
        /*0000*/ 	.word	0x00000000
	.align		4
        /*0004*/ 	.word	0xffffffff
	.align		4
        /*0008*/ 	.word	index@(_ZN7cutlass13device_kernelINS_4gemm6kernel13GemmUniversalIN4cute5tupleIJiiiiEEENS1_10collective13CollectiveMmaINS1_34MainloopSm90TmaGmmaWarpSpecializedILi6ENS5_IJNS4_1CILi1EEESB_SB_EEENS1_35KernelTmaWarpSpecializedCooperativeEEENS5_IJNSA_ILi128EEESF_NSA_ILi64EEEEEENS_10bfloat16_tENS5_IJlSB_lEEESI_SJ_NS4_8TiledMMAINS4_8MMA_AtomIJNS4_4SM904GMMA28MMA_64x128x16_F32BF16BF16_SSILNSN_5MajorE0ELSP_0ELNSN_7ScaleInE1ELSQ_1EEEEEENS4_6LayoutINS5_IJNSA_ILi2EEESB_SB_EEENS5_IJSB_NSA_ILi0EEESW_EEEEENS5_IJNS4_10UnderscoreESZ_SZ_EEEEENS4_13SM90_TMA_LOADENS4_14ComposedLayoutINS4_7SwizzleILi3ELi4ELi3EEENS4_18smem_ptr_flag_bitsILi16EEENST_INS5_IJNSA_ILi8EEESG_EEENS5_IJSG_SB_EEEEEEEvNS4_8identityES12_S1C_vS1D_EENS_8epilogue10collective18CollectiveEpilogueINS1F_22Sm90TmaWarpSpecializedILi4ELi2ELi16ELb1ELb0EEEJSH_NS5_IJSF_NSA_ILi32EEEEEESI_SJ_SI_SJ_NS1F_6fusion15FusionCallbacksIS1J_NS1M_13LinCombEltActINS1F_6thread7SigmoidESI_fSI_fLNS_15FloatRoundStyleE2EEESH_S1L_JEEES12_NS13_INS14_ILi2ELi4ELi3EEES17_NST_INS5_IJS18_S1K_EEENS5_IJS1K_SB_EEEEEEENS4_17SM75_U32x4_LDSM_NENS4_14SM90_TMA_STOREES1Y_NS4_17SM90_U32x4_STSM_NENS4_9Copy_AtomIJS21_NS_6half_tEEEEvEEEvvEEEEvNT_6ParamsE)
	.align		4
        /*000c*/ 	.word	index@(__assertfail)
	.align		4
        /*0010*/ 	.word	0x00000000
	.align		4
        /*0014*/ 	.word	0xfffffffe
	.align		4
        /*0018*/ 	.word	0x00000000
	.align		4
        /*001c*/ 	.word	0xfffffffd
	.align		4
        /*0020*/ 	.word	0x00000000
	.align		4
        /*0024*/ 	.word	0xfffffffc


//--------------------- .nv.constant4             --------------------------
	.section	.nv.constant4,"a",@progbits
	.align	8
	.align		8
.nv.constant4:
        /*0000*/ 	.dword	__assertfail
	.align		8
        /*0008*/ 	.dword	__unnamed_1
	.align		8
        /*0010*/ 	.dword	__unnamed_2
	.align		8
        /*0018*/ 	.dword	_ZN39_INTERNAL_68b0d5cb_4_k_cu_9113fc75_27864cuda3std3__45__cpo5beginE
	.align		8
        /*0020*/ 	.dword	_ZN39_INTERNAL_68b0d5cb_4_k_cu_9113fc75_27864cuda3std3__45__cpo3endE
	.align		8
        /*0028*/ 	.dword	_ZN39_INTERNAL_68b0d5cb_4_k_cu_9113fc75_27864cuda3std3__45__cpo6cbeginE
	.align		8
        /*0030*/ 	.dword	_ZN39_INTERNAL_68b0d5cb_4_k_cu_9113fc75_27864cuda3std3__45__cpo4cendE
	.align		8
        /*0038*/ 	.dword	_ZN39_INTERNAL_68b0d5cb_4_k_cu_9113fc75_27864cuda3std3__441_GLOBAL__N__68b0d5cb_4_k_cu_9113fc75_27866ignoreE
	.align		8
        /*0040*/ 	.dword	_ZN39_INTERNAL_68b0d5cb_4_k_cu_9113fc75_27864cuda3std3__419piecewise_constructE
	.align		8
        /*0048*/ 	.dword	_ZN39_INTERNAL_68b0d5cb_4_k_cu_9113fc75_27864cuda3std3__48in_placeE
	.align		8
        /*0050*/ 	.dword	_ZN39_INTERNAL_68b0d5cb_4_k_cu_9113fc75_27864cuda3std6ranges3__45__cpo4swapE
	.align		8
        /*0058*/ 	.dword	_ZN39_INTERNAL_68b0d5cb_4_k_cu_9113fc75_27864cuda3std6ranges3__45__cpo9iter_moveE
	.align		8
        /*0060*/ 	.dword	_ZN39_INTERNAL_68b0d5cb_4_k_cu_9113fc75_27864cute7productE
	.align		8
        /*0068*/ 	.dword	_ZN39_INTERNAL_68b0d5cb_4_k_cu_9113fc75_27864cute1_E
	.align		8
        /*0070*/ 	.dword	$str$22
	.align		8
        /*0078*/ 	.dword	$str$23
	.align		8
        /*0080*/ 	.dword	$str$26
	.align		8
        /*0088*/ 	.dword	$str$27


//--------------------- .text._ZN7cutlass13device_kernelINS_4gemm6kernel13GemmUniversalIN4cute5tupleIJiiiiEEENS1_10collective13CollectiveMmaINS1_34MainloopSm90TmaGmmaWarpSpecializedILi6ENS5_IJNS4_1CILi1EEESB_SB_EEENS1_35KernelTmaWarpSpecializedCooperativeEEENS5_IJNSA_ILi128EEESF_NSA_ILi64EEEEEENS_10bfloat16_tENS5_IJlSB_lEEESI_SJ_NS4_8TiledMMAINS4_8MMA_AtomIJNS4_4SM904GMMA28MMA_64x128x16_F32BF16BF16_SSILNSN_5MajorE0ELSP_0ELNSN_7ScaleInE1ELSQ_1EEEEEENS4_6LayoutINS5_IJNSA_ILi2EEESB_SB_EEENS5_IJSB_NSA_ILi0EEESW_EEEEENS5_IJNS4_10UnderscoreESZ_SZ_EEEEENS4_13SM90_TMA_LOADENS4_14ComposedLayoutINS4_7SwizzleILi3ELi4ELi3EEENS4_18smem_ptr_flag_bitsILi16EEENST_INS5_IJNSA_ILi8EEESG_EEENS5_IJSG_SB_EEEEEEEvNS4_8identityES12_S1C_vS1D_EENS_8epilogue10collective18CollectiveEpilogueINS1F_22Sm90TmaWarpSpecializedILi4ELi2ELi16ELb1ELb0EEEJSH_NS5_IJSF_NSA_ILi32EEEEEESI_SJ_SI_SJ_NS1F_6fusion15FusionCallbacksIS1J_NS1M_13LinCombEltActINS1F_6thread7SigmoidESI_fSI_fLNS_15FloatRoundStyleE2EEESH_S1L_JEEES12_NS13_INS14_ILi2ELi4ELi3EEES17_NST_INS5_IJS18_S1K_EEENS5_IJS1K_SB_EEEEEEENS4_17SM75_U32x4_LDSM_NENS4_14SM90_TMA_STOREES1Y_NS4_17SM90_U32x4_STSM_NENS4_9Copy_AtomIJS21_NS_6half_tEEEEvEEEvvEEEEvNT_6ParamsE --------------------------
	.section	.text._ZN7cutlass13device_kernelINS_4gemm6kernel13GemmUniversalIN4cute5tupleIJiiiiEEENS1_10collective13CollectiveMmaINS1_34MainloopSm90TmaGmmaWarpSpecializedILi6ENS5_IJNS4_1CILi1EEESB_SB_EEENS1_35KernelTmaWarpSpecializedCooperativeEEENS5_IJNSA_ILi128EEESF_NSA_ILi64EEEEEENS_10bfloat16_tENS5_IJlSB_lEEESI_SJ_NS4_8TiledMMAINS4_8MMA_AtomIJNS4_4SM904GMMA28MMA_64x128x16_F32BF16BF16_SSILNSN_5MajorE0ELSP_0ELNSN_7ScaleInE1ELSQ_1EEEEEENS4_6LayoutINS5_IJNSA_ILi2EEESB_SB_EEENS5_IJSB_NSA_ILi0EEESW_EEEEENS5_IJNS4_10UnderscoreESZ_SZ_EEEEENS4_13SM90_TMA_LOADENS4_14ComposedLayoutINS4_7SwizzleILi3ELi4ELi3EEENS4_18smem_ptr_flag_bitsILi16EEENST_INS5_IJNSA_ILi8EEESG_EEENS5_IJSG_SB_EEEEEEEvNS4_8identityES12_S1C_vS1D_EENS_8epilogue10collective18CollectiveEpilogueINS1F_22Sm90TmaWarpSpecializedILi4ELi2ELi16ELb1ELb0EEEJSH_NS5_IJSF_NSA_ILi32EEEEEESI_SJ_SI_SJ_NS1F_6fusion15FusionCallbacksIS1J_NS1M_13LinCombEltActINS1F_6thread7SigmoidESI_fSI_fLNS_15FloatRoundStyleE2EEESH_S1L_JEEES12_NS13_INS14_ILi2ELi4ELi3EEES17_NST_INS5_IJS18_S1K_EEENS5_IJS1K_SB_EEEEEEENS4_17SM75_U32x4_LDSM_NENS4_14SM90_TMA_STOREES1Y_NS4_17SM90_U32x4_STSM_NENS4_9Copy_AtomIJS21_NS_6half_tEEEEvEEEvvEEEEvNT_6ParamsE,"ax",@progbits
	.align	128
.text._ZN7cutlass13device_kernelINS_4gemm6kernel13GemmUniversalIN4cute5tupleIJiiiiEEENS1_10collective13CollectiveMmaINS1_34MainloopSm90TmaGmmaWarpSpecializedILi6ENS5_IJNS4_1CILi1EEESB_SB_EEENS1_35KernelTmaWarpSpecializedCooperativeEEENS5_IJNSA_ILi128EEESF_NSA_ILi64EEEEEENS_10bfloat16_tENS5_IJlSB_lEEESI_SJ_NS4_8TiledMMAINS4_8MMA_AtomIJNS4_4SM904GMMA28MMA_64x128x16_F32BF16BF16_SSILNSN_5MajorE0ELSP_0ELNSN_7ScaleInE1ELSQ_1EEEEEENS4_6LayoutINS5_IJNSA_ILi2EEESB_SB_EEENS5_IJSB_NSA_ILi0EEESW_EEEEENS5_IJNS4_10UnderscoreESZ_SZ_EEEEENS4_13SM90_TMA_LOADENS4_14ComposedLayoutINS4_7SwizzleILi3ELi4ELi3EEENS4_18smem_ptr_flag_bitsILi16EEENST_INS5_IJNSA_ILi8EEESG_EEENS5_IJSG_SB_EEEEEEEvNS4_8identityES12_S1C_vS1D_EENS_8epilogue10collective18CollectiveEpilogueINS1F_22Sm90TmaWarpSpecializedILi4ELi2ELi16ELb1ELb0EEEJSH_NS5_IJSF_NSA_ILi32EEEEEESI_SJ_SI_SJ_NS1F_6fusion15FusionCallbacksIS1J_NS1M_13LinCombEltActINS1F_6thread7SigmoidESI_fSI_fLNS_15FloatRoundStyleE2EEESH_S1L_JEEES12_NS13_INS14_ILi2ELi4ELi3EEES17_NST_INS5_IJS18_S1K_EEENS5_IJS1K_SB_EEEEEEENS4_17SM75_U32x4_LDSM_NENS4_14SM90_TMA_STOREES1Y_NS4_17SM90_U32x4_STSM_NENS4_9Copy_AtomIJS21_NS_6half_tEEEEvEEEvvEEEEvNT_6ParamsE:
        .type           _ZN7cutlass13device_kernelINS_4gemm6kernel13GemmUniversalIN4cute5tupleIJiiiiEEENS1_10collective13CollectiveMmaINS1_34MainloopSm90TmaGmmaWarpSpecializedILi6ENS5_IJNS4_1CILi1EEESB_SB_EEENS1_35KernelTmaWarpSpecializedCooperativeEEENS5_IJNSA_ILi128EEESF_NSA_ILi64EEEEEENS_10bfloat16_tENS5_IJlSB_lEEESI_SJ_NS4_8TiledMMAINS4_8MMA_AtomIJNS4_4SM904GMMA28MMA_64x128x16_F32BF16BF16_SSILNSN_5MajorE0ELSP_0ELNSN_7ScaleInE1ELSQ_1EEEEEENS4_6LayoutINS5_IJNSA_ILi2EEESB_SB_EEENS5_IJSB_NSA_ILi0EEESW_EEEEENS5_IJNS4_10UnderscoreESZ_SZ_EEEEENS4_13SM90_TMA_LOADENS4_14ComposedLayoutINS4_7SwizzleILi3ELi4ELi3EEENS4_18smem_ptr_flag_bitsILi16EEENST_INS5_IJNSA_ILi8EEESG_EEENS5_IJSG_SB_EEEEEEEvNS4_8identityES12_S1C_vS1D_EENS_8epilogue10collective18CollectiveEpilogueINS1F_22Sm90TmaWarpSpecializedILi4ELi2ELi16ELb1ELb0EEEJSH_NS5_IJSF_NSA_ILi32EEEEEESI_SJ_SI_SJ_NS1F_6fusion15FusionCallbacksIS1J_NS1M_13LinCombEltActINS1F_6thread7SigmoidESI_fSI_fLNS_15FloatRoundStyleE2EEESH_S1L_JEEES12_NS13_INS14_ILi2ELi4ELi3EEES17_NST_INS5_IJS18_S1K_EEENS5_IJS1K_SB_EEEEEEENS4_17SM75_U32x4_LDSM_NENS4_14SM90_TMA_STOREES1Y_NS4_17SM90_U32x4_STSM_NENS4_9Copy_AtomIJS21_NS_6half_tEEEEvEEEvvEEEEvNT_6ParamsE,@function
        .size           _ZN7cutlass13device_kernelINS_4gemm6kernel13GemmUniversalIN4cute5tupleIJiiiiEEENS1_10collective13CollectiveMmaINS1_34MainloopSm90TmaGmmaWarpSpecializedILi6ENS5_IJNS4_1CILi1EEESB_SB_EEENS1_35KernelTmaWarpSpecializedCooperativeEEENS5_IJNSA_ILi128EEESF_NSA_ILi64EEEEEENS_10bfloat16_tENS5_IJlSB_lEEESI_SJ_NS4_8TiledMMAINS4_8MMA_AtomIJNS4_4SM904GMMA28MMA_64x128x16_F32BF16BF16_SSILNSN_5MajorE0ELSP_0ELNSN_7ScaleInE1ELSQ_1EEEEEENS4_6LayoutINS5_IJNSA_ILi2EEESB_SB_EEENS5_IJSB_NSA_ILi0EEESW_EEEEENS5_IJNS4_10UnderscoreESZ_SZ_EEEEENS4_13SM90_TMA_LOADENS4_14ComposedLayoutINS4_7SwizzleILi3ELi4ELi3EEENS4_18smem_ptr_flag_bitsILi16EEENST_INS5_IJNSA_ILi8EEESG_EEENS5_IJSG_SB_EEEEEEEvNS4_8identityES12_S1C_vS1D_EENS_8epilogue10collective18CollectiveEpilogueINS1F_22Sm90TmaWarpSpecializedILi4ELi2ELi16ELb1ELb0EEEJSH_NS5_IJSF_NSA_ILi32EEEEEESI_SJ_SI_SJ_NS1F_6fusion15FusionCallbacksIS1J_NS1M_13LinCombEltActINS1F_6thread7SigmoidESI_fSI_fLNS_15FloatRoundStyleE2EEESH_S1L_JEEES12_NS13_INS14_ILi2ELi4ELi3EEES17_NST_INS5_IJS18_S1K_EEENS5_IJS1K_SB_EEEEEEENS4_17SM75_U32x4_LDSM_NENS4_14SM90_TMA_STOREES1Y_NS4_17SM90_U32x4_STSM_NENS4_9Copy_AtomIJS21_NS_6half_tEEEEvEEEvvEEEEvNT_6ParamsE,(.L_x_385 - _ZN7cutlass13device_kernelINS_4gemm6kernel13GemmUniversalIN4cute5tupleIJiiiiEEENS1_10collective13CollectiveMmaINS1_34MainloopSm90TmaGmmaWarpSpecializedILi6ENS5_IJNS4_1CILi1EEESB_SB_EEENS1_35KernelTmaWarpSpecializedCooperativeEEENS5_IJNSA_ILi128EEESF_NSA_ILi64EEEEEENS_10bfloat16_tENS5_IJlSB_lEEESI_SJ_NS4_8TiledMMAINS4_8MMA_AtomIJNS4_4SM904GMMA28MMA_64x128x16_F32BF16BF16_SSILNSN_5MajorE0ELSP_0ELNSN_7ScaleInE1ELSQ_1EEEEEENS4_6LayoutINS5_IJNSA_ILi2EEESB_SB_EEENS5_IJSB_NSA_ILi0EEESW_EEEEENS5_IJNS4_10UnderscoreESZ_SZ_EEEEENS4_13SM90_TMA_LOADENS4_14ComposedLayoutINS4_7SwizzleILi3ELi4ELi3EEENS4_18smem_ptr_flag_bitsILi16EEENST_INS5_IJNSA_ILi8EEESG_EEENS5_IJSG_SB_EEEEEEEvNS4_8identityES12_S1C_vS1D_EENS_8epilogue10collective18CollectiveEpilogueINS1F_22Sm90TmaWarpSpecializedILi4ELi2ELi16ELb1ELb0EEEJSH_NS5_IJSF_NSA_ILi32EEEEEESI_SJ_SI_SJ_NS1F_6fusion15FusionCallbacksIS1J_NS1M_13LinCombEltActINS1F_6thread7SigmoidESI_fSI_fLNS_15FloatRoundStyleE2EEESH_S1L_JEEES12_NS13_INS14_ILi2ELi4ELi3EEES17_NST_INS5_IJS18_S1K_EEENS5_IJS1K_SB_EEEEEEENS4_17SM75_U32x4_LDSM_NENS4_14SM90_TMA_STOREES1Y_NS4_17SM90_U32x4_STSM_NENS4_9Copy_AtomIJS21_NS_6half_tEEEEvEEEvvEEEEvNT_6ParamsE)
        .other          _ZN7cutlass13device_kernelINS_4gemm6kernel13GemmUniversalIN4cute5tupleIJiiiiEEENS1_10collective13CollectiveMmaINS1_34MainloopSm90TmaGmmaWarpSpecializedILi6ENS5_IJNS4_1CILi1EEESB_SB_EEENS1_35KernelTmaWarpSpecializedCooperativeEEENS5_IJNSA_ILi128EEESF_NSA_ILi64EEEEEENS_10bfloat16_tENS5_IJlSB_lEEESI_SJ_NS4_8TiledMMAINS4_8MMA_AtomIJNS4_4SM904GMMA28MMA_64x128x16_F32BF16BF16_SSILNSN_5MajorE0ELSP_0ELNSN_7ScaleInE1ELSQ_1EEEEEENS4_6LayoutINS5_IJNSA_ILi2EEESB_SB_EEENS5_IJSB_NSA_ILi0EEESW_EEEEENS5_IJNS4_10UnderscoreESZ_SZ_EEEEENS4_13SM90_TMA_LOADENS4_14ComposedLayoutINS4_7SwizzleILi3ELi4ELi3EEENS4_18smem_ptr_flag_bitsILi16EEENST_INS5_IJNSA_ILi8EEESG_EEENS5_IJSG_SB_EEEEEEEvNS4_8identityES12_S1C_vS1D_EENS_8epilogue10collective18CollectiveEpilogueINS1F_22Sm90TmaWarpSpecializedILi4ELi2ELi16ELb1ELb0EEEJSH_NS5_IJSF_NSA_ILi32EEEEEESI_SJ_SI_SJ_NS1F_6fusion15FusionCallbacksIS1J_NS1M_13LinCombEltActINS1F_6thread7SigmoidESI_fSI_fLNS_15FloatRoundStyleE2EEESH_S1L_JEEES12_NS13_INS14_ILi2ELi4ELi3EEES17_NST_INS5_IJS18_S1K_EEENS5_IJS1K_SB_EEEEEEENS4_17SM75_U32x4_LDSM_NENS4_14SM90_TMA_STOREES1Y_NS4_17SM90_U32x4_STSM_NENS4_9Copy_AtomIJS21_NS_6half_tEEEEvEEEvvEEEEvNT_6ParamsE,@"STO_CUDA_ENTRY STV_DEFAULT"
_ZN7cutlass13device_kernelINS_4gemm6kernel13GemmUniversalIN4cute5tupleIJiiiiEEENS1_10collective13CollectiveMmaINS1_34MainloopSm90TmaGmmaWarpSpecializedILi6ENS5_IJNS4_1CILi1EEESB_SB_EEENS1_35KernelTmaWarpSpecializedCooperativeEEENS5_IJNSA_ILi128EEESF_NSA_ILi64EEEEEENS_10bfloat16_tENS5_IJlSB_lEEESI_SJ_NS4_8TiledMMAINS4_8MMA_AtomIJNS4_4SM904GMMA28MMA_64x128x16_F32BF16BF16_SSILNSN_5MajorE0ELSP_0ELNSN_7ScaleInE1ELSQ_1EEEEEENS4_6LayoutINS5_IJNSA_ILi2EEESB_SB_EEENS5_IJSB_NSA_ILi0EEESW_EEEEENS5_IJNS4_10UnderscoreESZ_SZ_EEEEENS4_13SM90_TMA_LOADENS4_14ComposedLayoutINS4_7SwizzleILi3ELi4ELi3EEENS4_18smem_ptr_flag_bitsILi16EEENST_INS5_IJNSA_ILi8EEESG_EEENS5_IJSG_SB_EEEEEEEvNS4_8identityES12_S1C_vS1D_EENS_8epilogue10collective18CollectiveEpilogueINS1F_22Sm90TmaWarpSpecializedILi4ELi2ELi16ELb1ELb0EEEJSH_NS5_IJSF_NSA_ILi32EEEEEESI_SJ_SI_SJ_NS1F_6fusion15FusionCallbacksIS1J_NS1M_13LinCombEltActINS1F_6thread7SigmoidESI_fSI_fLNS_15FloatRoundStyleE2EEESH_S1L_JEEES12_NS13_INS14_ILi2ELi4ELi3EEES17_NST_INS5_IJS18_S1K_EEENS5_IJS1K_SB_EEEEEEENS4_17SM75_U32x4_LDSM_NENS4_14SM90_TMA_STOREES1Y_NS4_17SM90_U32x4_STSM_NENS4_9Copy_AtomIJS21_NS_6half_tEEEEvEEEvvEEEEvNT_6ParamsE:
[----:B------:R-:W1:Y:S01]  /*0000*/  LDC R1, c[0x0][0x28] ;  /* 0x00000a00ff017b82 */ /* 0x000e620000000800 */
[----:B------:R-:W2:Y:S07]  /*0010*/  S2R R3, SR_TID.X ;  /* 0x0000000000037919 */ /* 0x000eae0000002100 */
[----:B------:R-:W3:Y:S01]  /*0020*/  LDC.64 R4, c[0x0][0x588] ;  /* 0x00016200ff047b82 */ /* 0x000ee20000000a00 */
[----:B------:R-:W-:Y:S01]  /*0030*/  ELECT P0, URZ, PT ;  /* 0x00000000003f782f */ /* 0x000fe20003800000 */
[----:B------:R-:W-:Y:S01]  /*0040*/  BSSY B0, `(.L_x_0) ;  /* 0x0000016000007945 */ /* 0x000fe20003800000 */
[----:B--2---:R-:W-:-:S02]  /*0050*/  SHF.R.U32.HI R11, RZ, 0x5, R3 ;  /* 0x00000005ff0b7819 */ /* 0x004fc40000011603 */
[----:B------:R-:W-:-:S03]  /*0060*/  SHF.R.U32.HI R2, RZ, 0x7, R3 ;  /* 0x00000007ff027819 */ /* 0x000fc60000011603 */
[----:B------:R-:W2:Y:S04]  /*0070*/  SHFL.IDX PT, R0, R11, RZ, 0x1f ;  /* 0x00001fff0b007589 */ /* 0x000ea800000e0000 */
[----:B------:R4:W1:Y:S01]  /*0080*/  SHFL.IDX PT, R12, R2, RZ, 0x1f ;  /* 0x00001fff020c7589 */ /* 0x00086200000e0000 */
[----:B--2---:R-:W-:Y:S02]  /*0090*/  ISETP.NE.OR P0, PT, R0, RZ, !P0 ;  /* 0x000000ff0000720c */ /* 0x004fe40004705670 */
[----:B------:R-:W-:-:S11]  /*00a0*/  SHF.R.S32.HI R7, RZ, 0x1f, R0 ;  /* 0x0000001fff077819 */ /* 0x000fd60000011400 */
[----:B-1-34-:R-:W-:Y:S05]  /*00b0*/  @P0 BRA `(.L_x_1) ;  /* 0x0000000000380947 */ /* 0x01afea0003800000 */
[----:B------:R-:W-:Y:S02]  /*00c0*/  ULDC.64 UR4, c[0x0][0x198] ;  /* 0x0000660000047ab9 */ /* 0x000fe40000000a00 */
[----:B------:R-:W-:Y:S02]  /*00d0*/  UIADD3 UR6, UP0, UR4, 0xf0, URZ ;  /* 0x000000f004067890 */ /* 0x000fe4000ff1e03f */
[----:B------:R-:W-:Y:S02]  /*00e0*/  UIADD3 UR8, UP1, UR4, 0x1f0, URZ ;  /* 0x000001f004087890 */ /* 0x000fe4000ff3e03f */
[----:B------:R-:W-:Y:S02]  /*00f0*/  UIADD3 UR10, UP2, UR4, 0x3f0, URZ ;  /* 0x000003f0040a7890 */ /* 0x000fe4000ff5e03f */
[----:B------:R-:W-:Y:S02]  /*0100*/  UIADD3 UR4, UP3, UR4, 0x4f0, URZ ;  /* 0x000004f004047890 */ /* 0x000fe4000ff7e03f */
[----:B------:R-:W-:-:S02]  /*0110*/  UIADD3.X UR7, URZ, UR5, URZ, UP0, !UPT ;  /* 0x000000053f077290 */ /* 0x000fc400087fe43f */
[----:B------:R-:W-:Y:S02]  /*0120*/  UIADD3.X UR9, URZ, UR5, URZ, UP1, !UPT ;  /* 0x000000053f097290 */ /* 0x000fe40008ffe43f */
[----:B------:R-:W-:Y:S02]  /*0130*/  UIADD3.X UR11, URZ, UR5, URZ, UP2, !UPT ;  /* 0x000000053f0b7290 */ /* 0x000fe400097fe43f */
[----:B------:R-:W-:-:S03]  /*0140*/  UIADD3.X UR5, URZ, UR5, URZ, UP3, !UPT ;  /* 0x000000053f057290 */ /* 0x000fc60009ffe43f */
[----:B------:R1:W-:Y:S02]  /*0150*/  UTMACCTL.PF [UR6] ;  /* 0x00000000060079b9 */ /* 0x0003e40008040000 */
[----:B------:R1:W-:Y:S02]  /*0160*/  UTMACCTL.PF [UR8] ;  /* 0x00000000080079b9 */ /* 0x0003e40008040000 */
[----:B------:R1:W-:Y:S02]  /*0170*/  UTMACCTL.PF [UR10] ;  /* 0x000000000a0079b9 */ /* 0x0003e40008040000 */
[----:B------:R1:W-:Y:S02]  /*0180*/  UTMACCTL.PF [UR4] ;  /* 0x00000000040079b9 */ /* 0x0003e40008040000 */
[----:B-1----:R-:W-:Y:S01]  /*0190*/  NOP ;  /* 0x0000000000007918 */ /* 0x002fe20000000000 */
.L_x_1:
[----:B------:R-:W-:Y:S05]  /*01a0*/  BSYNC B0 ;  /* 0x0000000000007941 */ /* 0x000fea0003800000 */
.L_x_0:
[----:B------:R-:W-:Y:S01]  /*01b0*/  ULDC.64 UR4, c[0x0][0x590] ;  /* 0x0001640000047ab9 */ /* 0x000fe20000000a00 */
[----:B------:R-:W-:Y:S01]  /*01c0*/  LEA.HI R7, R7, R0, RZ, 0x2 ;  /* 0x0000000007077211 */ /* 0x000fe200078f10ff */
[----:B------:R-:W-:Y:S01]  /*01d0*/  ULDC.64 UR52, c[0x0][0x208] ;  /* 0x0000820000347ab9 */ /* 0x000fe20000000a00 */
[----:B------:R-:W-:Y:S01]  /*01e0*/  ISETP.NE.U32.AND P2, PT, RZ, UR4, PT ;  /* 0x00000004ff007c0c */ /* 0x000fe2000bf45070 */
[----:B------:R-:W-:Y:S01]  /*01f0*/  IMAD.MOV.U32 R6, RZ, RZ, R4 ;  /* 0x000000ffff067224 */ /* 0x000fe200078e0004 */
[----:B------:R-:W-:Y:S02]  /*0200*/  LOP3.LUT R7, R7, 0xfffffffc, RZ, 0xc0, !PT ;  /* 0xfffffffc07077812 */ /* 0x000fe400078ec0ff */
[----:B------:R-:W-:Y:S02]  /*0210*/  ISETP.NE.AND.EX P3, PT, RZ, UR5, PT, P2 ;  /* 0x00000005ff007c0c */ /* 0x000fe4000bf65320 */
[----:B------:R-:W-:Y:S02]  /*0220*/  IADD3 R0, R0, -R7, RZ ;  /* 0x8000000700007210 */ /* 0x000fe40007ffe0ff */
[----:B------:R-:W-:-:S02]  /*0230*/  PRMT R2, RZ, 0x7610, R2 ;  /* 0x00007610ff027816 */ /* 0x000fc40000000002 */
[----:B------:R-:W-:-:S07]  /*0240*/  MOV R7, R5 ;  /* 0x0000000500077202 */ /* 0x000fce0000000f00 */
[----:B------:R-:W-:Y:S05]  /*0250*/  @P3 BRA `(.L_x_2) ;  /* 0x0000000000303947 */ /* 0x000fea0003800000 */
[----:B------:R-:W-:Y:S02]  /*0260*/  ULDC.64 UR6, c[0x0][0x588] ;  /* 0x0001620000067ab9 */ /* 0x000fe40000000a00 */
[----:B------:R-:W-:-:S04]  /*0270*/  ISETP.NE.U32.AND P0, PT, RZ, UR6, PT ;  /* 0x00000006ff007c0c */ /* 0x000fc8000bf05070 */
[----:B------:R-:W-:-:S13]  /*0280*/  ISETP.NE.AND.EX P0, PT, RZ, UR7, PT, P0 ;  /* 0x00000007ff007c0c */ /* 0x000fda000bf05300 */
[----:B------:R-:W-:Y:S05]  /*0290*/  @!P0 BRA `(.L_x_3) ;  /* 0x0000000000108947 */ /* 0x000fea0003800000 */
[----:B------:R-:W2:Y:S02]  /*02a0*/  LDG.E R2, desc[UR52][R6.64] ;  /* 0x0000003406027981 */ /* 0x000ea4000c1e1900 */
[----:B--2---:R-:W-:Y:S01]  /*02b0*/  FSETP.NEU.AND P1, PT, R2, RZ, PT ;  /* 0x000000ff0200720b */ /* 0x004fe20003f2d000 */
[----:B------:R-:W-:Y:S01]  /*02c0*/  IMAD.MOV.U32 R2, RZ, RZ, 0x1 ;  /* 0x00000001ff027424 */ /* 0x000fe200078e00ff */
[----:B------:R-:W-:Y:S11]  /*02d0*/  BRA `(.L_x_2) ;  /* 0x0000000000107947 */ /* 0x000ff60003800000 */
.L_x_3:
[----:B------:R-:W-:Y:S01]  /*02e0*/  ULDC UR6, c[0x0][0x580] ;  /* 0x0001600000067ab9 */ /* 0x000fe20000000800 */
[----:B------:R-:W-:Y:S02]  /*02f0*/  MOV R2, 0x1 ;  /* 0x0000000100027802 */ /* 0x000fe40000000f00 */
[----:B------:R-:W-:Y:S02]  /*0300*/  CS2R R6, SRZ ;  /* 0x0000000000067805 */ /* 0x000fe4000001ff00 */
[----:B------:R-:W-:-:S13]  /*0310*/  FSETP.NEU.AND P1, PT, RZ, UR6, PT ;  /* 0x00000006ff007c0b */ /* 0x000fda000bf2d000 */
.L_x_2:
[----:B------:R-:W-:Y:S02]  /*0320*/  ISETP.NE.U32.AND P4, PT, R6, RZ, PT ;  /* 0x000000ff0600720c */ /* 0x000fe40003f85070 */
[----:B------:R-:W-:Y:S02]  /*0330*/  ISETP.NE.AND.EX P5, PT, RZ, UR5, PT, P2 ;  /* 0x00000005ff007c0c */ /* 0x000fe4000bfa5320 */
[----:B------:R-:W-:Y:S02]  /*0340*/  ISETP.NE.AND.EX P2, PT, R7, RZ, PT, P4 ;  /* 0x000000ff0700720c */ /* 0x000fe40003f45340 */
[----:B------:R-:W-:-:S11]  /*0350*/  PLOP3.LUT P0, PT, PT, PT, PT, 0x8, 0x0 ;  /* 0x000000000000781c */ /* 0x000fd60003f0e170 */
[----:B------:R-:W-:Y:S05]  /*0360*/  @P2 BRA P5, `(.L_x_4) ;  /* 0x0000000000342947 */ /* 0x000fea0002800000 */
[----:B------:R-:W-:-:S04]  /*0370*/  ISETP.NE.U32.AND P0, PT, RZ, UR4, PT ;  /* 0x00000004ff007c0c */ /* 0x000fc8000bf05070 */
[----:B------:R-:W-:-:S13]  /*0380*/  ISETP.NE.AND.EX P0, PT, RZ, UR5, PT, P0 ;  /* 0x00000005ff007c0c */ /* 0x000fda000bf05300 */
[----:B------:R-:W-:Y:S05]  /*0390*/  @!P0 BRA `(.L_x_5) ;  /* 0x0000000000248947 */ /* 0x000fea0003800000 */
[----:B------:R-:W-:Y:S02]  /*03a0*/  PRMT R2, R2, 0x9910, RZ ;  /* 0x0000991002027816 */ /* 0x000fe400000000ff */
[----:B------:R-:W-:Y:S02]  /*03b0*/  ISETP.NE.U32.AND P0, PT, R6, RZ, PT ;  /* 0x000000ff0600720c */ /* 0x000fe40003f05070 */
[----:B------:R-:W-:Y:S02]  /*03c0*/  ISETP.NE.AND P2, PT, R2, RZ, PT ;  /* 0x000000ff0200720c */ /* 0x000fe40003f45270 */
[----:B------:R-:W-:Y:S02]  /*03d0*/  ISETP.NE.AND.EX P0, PT, R7, RZ, PT, P0 ;  /* 0x000000ff0700720c */ /* 0x000fe40003f05300 */
[----:B------:R-:W-:-:S09]  /*03e0*/  SEL R2, RZ, 0xffffffff, P1 ;  /* 0xffffffffff027807 */ /* 0x000fd20000800000 */
[----:B------:R-:W-:-:S04]  /*03f0*/  @!P2 SEL R2, RZ, 0xffffffff, P0 ;  /* 0xffffffffff02a807 */ /* 0x000fc80000000000 */
[----:B------:R-:W-:-:S04]  /*0400*/  LOP3.LUT R2, R2, 0x1, RZ, 0xc0, !PT ;  /* 0x0000000102027812 */ /* 0x000fc800078ec0ff */
[----:B------:R-:W-:Y:S01]  /*0410*/  ISETP.EQ.U32.AND P0, PT, R2, 0x1, PT ;  /* 0x000000010200780c */ /* 0x000fe20003f02070 */
[----:B------:R-:W-:-:S12]  /*0420*/  BRA `(.L_x_4) ;  /* 0x0000000000047947 */ /* 0x000fd80003800000 */
.L_x_5:
[----:B------:R-:W-:-:S13]  /*0430*/  PLOP3.LUT P0, PT, P1, PT, PT, 0x8, 0x0 ;  /* 0x000000000000781c */ /* 0x000fda0000f0e170 */
.L_x_4:
[----:B------:R-:W1:Y:S02]  /*0440*/  SHFL.IDX PT, R2, R11, RZ, 0x1f ;  /* 0x00001fff0b027589 */ /* 0x000e6400000e0000 */
[----:B-1----:R-:W-:-:S13]  /*0450*/  ISETP.NE.AND P1, PT, R2, RZ, PT ;  /* 0x000000ff0200720c */ /* 0x002fda0003f25270 */
[----:B------:R-:W-:Y:S05]  /*0460*/  @P1 BRA `(.L_x_6) ;  /* 0x0000000000681947 */ /* 0x000fea0003800000 */
[----:B------:R-:W1:Y:S01]  /*0470*/  S2UR UR8, SR_CgaCtaId ;  /* 0x00000000000879c3 */ /* 0x000e620000008800 */
[----:B------:R-:W-:Y:S01]  /*0480*/  UMOV UR4, 0x400 ;  /* 0x0000040000047882 */ /* 0x000fe20000000000 */
[----:B------:R-:W-:Y:S01]  /*0490*/  UMOV UR5, 0x1 ;  /* 0x0000000100057882 */ /* 0x000fe20000000000 */
[----:B------:R-:W-:Y:S01]  /*04a0*/  UMOV UR6, 0x100 ;  /* 0x0000010000067882 */ /* 0x000fe20000000000 */
[----:B------:R-:W-:Y:S01]  /*04b0*/  ELECT P1, URZ, PT ;  /* 0x00000000003f782f */ /* 0x000fe20003820000 */
[----:B------:R-:W-:-:S04]  /*04c0*/  UIADD3 UR6, -UR6, 0x100000, URZ ;  /* 0x0010000006067890 */ /* 0x000fc8000fffe13f */
[----:B------:R-:W-:Y:S02]  /*04d0*/  USHF.L.U32 UR7, UR6, 0xb, URZ ;  /* 0x0000000b06077899 */ /* 0x000fe4000800063f */
[----:B------:R-:W-:Y:S02]  /*04e0*/  USHF.L.U32 UR6, UR6, 0x1, URZ ;  /* 0x0000000106067899 */ /* 0x000fe4000800063f */
[----:B-1----:R-:W-:Y:S02]  /*04f0*/  ULEA UR8, UR8, UR4, 0x18 ;  /* 0x0000000408087291 */ /* 0x002fe4000f8ec03f */
[----:B------:R-:W-:-:S04]  /*0500*/  UIADD3 UR4, -UR5, 0x100000, URZ ;  /* 0x0010000005047890 */ /* 0x000fc8000fffe13f */
[----:B------:R-:W-:Y:S02]  /*0510*/  USHF.L.U32 UR5, UR4, 0xb, URZ ;  /* 0x0000000b04057899 */ /* 0x000fe4000800063f */
[----:B------:R-:W-:Y:S01]  /*0520*/  USHF.L.U32 UR4, UR4, 0x1, URZ ;  /* 0x0000000104047899 */ /* 0x000fe2000800063f */
[----:B------:R-:W1:Y:S11]  /*0530*/  FENCE.VIEW.ASYNC.S ;  /* 0x00000000000073c6 */ /* 0x000e760000000000 */
[----:B-1----:R1:W2:Y:S01]  /*0540*/  SYNCS.EXCH.64 URZ, [UR8], UR4 ;  /* 0x00000004083f75b2 */ /* 0x0022a20008000100 */
[----:B------:R1:W3:Y:S01]  /*0550*/  SYNCS.EXCH.64 URZ, [UR8+0x30], UR6 ;  /* 0x00003006083f75b2 */ /* 0x0002e20008000100 */
[----:B------:R1:W4:Y:S01]  /*0560*/  SYNCS.EXCH.64 URZ, [UR8+0x8], UR4 ;  /* 0x00000804083f75b2 */ /* 0x0003220008000100 */
[----:B------:R1:W1:Y:S01]  /*0570*/  SYNCS.EXCH.64 URZ, [UR8+0x38], UR6 ;  /* 0x00003806083f75b2 */ /* 0x0002620008000100 */
        /* <DEDUP_REMOVED lines=8> */
[----:B------:R-:W-:Y:S01]  /*0600*/  NOP ;  /* 0x0000000000007918 */ /* 0x000fe20000000000 */
.L_x_6:
[----:B------:R-:W5:Y:S01]  /*0610*/  SHFL.IDX PT, R6, R11, RZ, 0x1f ;  /* 0x00001fff0b067589 */ /* 0x000f6200000e0000 */
[----:B------:R-:W1:Y:S01]  /*0620*/  LDC R2, c[0x0][0x904] ;  /* 0x00024100ff027b82 */ /* 0x000e620000000800 */
[----:B------:R-:W-:Y:S01]  /*0630*/  NOP ;  /* 0x0000000000007918 */ /* 0x000fe20000000000 */
[----:B-----5:R-:W-:-:S13]  /*0640*/  ISETP.NE.AND P1, PT, R6, RZ, PT ;  /* 0x000000ff0600720c */ /* 0x020fda0003f25270 */
[----:B------:R-:W-:Y:S05]  /*0650*/  @P1 BRA `(.L_x_7) ;  /* 0x0000000000581947 */ /* 0x000fea0003800000 */
[----:B-1----:R-:W1:Y:S01]  /*0660*/  S2UR UR5, SR_CgaCtaId ;  /* 0x00000000000579c3 */ /* 0x002e620000008800 */
[----:B------:R-:W-:Y:S01]  /*0670*/  UMOV UR4, 0x400 ;  /* 0x0000040000047882 */ /* 0x000fe20000000000 */
[----:B------:R-:W-:Y:S01]  /*0680*/  UMOV UR6, 0x20 ;  /* 0x0000002000067882 */ /* 0x000fe20000000000 */
[----:B------:R-:W-:Y:S01]  /*0690*/  UMOV UR7, 0x100 ;  /* 0x0000010000077882 */ /* 0x000fe20000000000 */
[----:B------:R-:W-:Y:S01]  /*06a0*/  ELECT P1, URZ, PT ;  /* 0x00000000003f782f */ /* 0x000fe20003820000 */
[----:B-1----:R-:W-:Y:S02]  /*06b0*/  ULEA UR8, UR5, UR4, 0x18 ;  /* 0x0000000405087291 */ /* 0x002fe4000f8ec03f */
[----:B------:R-:W-:-:S04]  /*06c0*/  UIADD3 UR4, -UR6, 0x100000, URZ ;  /* 0x0010000006047890 */ /* 0x000fc8000fffe13f */
[----:B------:R-:W-:Y:S02]  /*06d0*/  USHF.L.U32 UR5, UR4, 0xb, URZ ;  /* 0x0000000b04057899 */ /* 0x000fe4000800063f */
[----:B------:R-:W-:Y:S02]  /*06e0*/  USHF.L.U32 UR4, UR4, 0x1, URZ ;  /* 0x0000000104047899 */ /* 0x000fe4000800063f */
[----:B------:R-:W-:-:S04]  /*06f0*/  UIADD3 UR6, -UR7, 0x100000, URZ ;  /* 0x0010000007067890 */ /* 0x000fc8000fffe13f */
[----:B------:R-:W-:Y:S02]  /*0700*/  USHF.L.U32 UR7, UR6, 0xb, URZ ;  /* 0x0000000b06077899 */ /* 0x000fe4000800063f */
[----:B------:R-:W-:Y:S01]  /*0710*/  USHF.L.U32 UR6, UR6, 0x1, URZ ;  /* 0x0000000106067899 */ /* 0x000fe2000800063f */
[----:B------:R-:W1:Y:S03]  /*0720*/  FENCE.VIEW.ASYNC.S ;  /* 0x00000000000073c6 */ /* 0x000e660000000000 */
[----:B-1----:R1:W1:Y:S08]  /*0730*/  SYNCS.EXCH.64 URZ, [UR8+0x60], UR4 ;  /* 0x00006004083f75b2 */ /* 0x0022700008000100 */
        /* <DEDUP_REMOVED lines=8> */
.L_x_7:
[----:B------:R-:W5:Y:S01]  /*07c0*/  SHFL.IDX PT, R11, R11, RZ, 0x1f ;  /* 0x00001fff0b0b7589 */ /* 0x000f6200000e0000 */
[----:B-1----:R-:W-:Y:S02]  /*07d0*/  ISETP.NE.AND P6, PT, R2, 0x1, PT ;  /* 0x000000010200780c */ /* 0x002fe40003fc5270 */
[----:B------:R-:W-:Y:S01]  /*07e0*/  ELECT P1, URZ, PT ;  /* 0x00000000003f782f */ /* 0x000fe20003820000 */
[----:B------:R-:W1:Y:S01]  /*07f0*/  S2UR UR36, SR_CgaCtaId ;  /* 0x00000000002479c3 */ /* 0x000e620000008800 */
[----:B------:R-:W2:Y:S01]  /*0800*/  S2R R6, SR_CTAID.Y ;  /* 0x0000000000067919 */ /* 0x000ea20000002600 */
[----:B------:R-:W-:Y:S01]  /*0810*/  P2R R7, PR, RZ, 0x40 ;  /* 0x00000040ff077803 */ /* 0x000fe20000000000 */
[----:B------:R-:W-:Y:S01]  /*0820*/  UMOV UR4, 0x20 ;  /* 0x0000002000047882 */ /* 0x000fe20000000000 */
[----:B------:R-:W-:Y:S01]  /*0830*/  ISETP.NE.AND P4, PT, R0, RZ, PT ;  /* 0x000000ff0000720c */ /* 0x000fe20003f85270 */
[----:B------:R-:W3:Y:S01]  /*0840*/  S2R R8, SR_CTAID.X ;  /* 0x0000000000087919 */ /* 0x000ee20000002500 */
[----:B------:R-:W-:Y:S01]  /*0850*/  NOP ;  /* 0x0000000000007918 */ /* 0x000fe20000000000 */
[----:B------:R-:W-:Y:S03]  /*0860*/  BSSY B6, `(.L_x_8) ;  /* 0x0000c9f000067945 */ /* 0x000fe60003800000 */
[----:B------:R-:W3:Y:S01]  /*0870*/  @P6 LDC R17, c[0x0][0x10] ;  /* 0x00000400ff116b82 */ /* 0x000ee20000000800 */
[----:B------:R-:W-:-:S07]  /*0880*/  @P6 IMAD.MOV.U32 R9, RZ, RZ, RZ ;  /* 0x000000ffff096224 */ /* 0x000fce00078e00ff */
[----:B------:R-:W4:Y:S01]  /*0890*/  @!P6 LDC R7, c[0x0][0xc] ;  /* 0x00000300ff07eb82 */ /* 0x000f220000000800 */
[----:B-----5:R-:W-:Y:S02]  /*08a0*/  ISETP.NE.OR P2, PT, R11, RZ, !P1 ;  /* 0x000000ff0b00720c */ /* 0x020fe40004f45670 */
[----:B------:R-:W-:Y:S02]  /*08b0*/  @P6 MOV R11, RZ ;  /* 0x000000ff000b6202 */ /* 0x000fe40000000f00 */
[----:B------:R-:W-:-:S04]  /*08c0*/  ISETP.EQ.OR P1, PT, R0, 0x3, !P4 ;  /* 0x000000030000780c */ /* 0x000fc80006722670 */
[----:B------:R-:W-:Y:S01]  /*08d0*/  ISETP.EQ.AND P1, PT, R12, RZ, P1 ;  /* 0x000000ff0c00720c */ /* 0x000fe20000f22270 */
[----:B--2---:R-:W-:-:S04]  /*08e0*/  @P6 IMAD.MOV.U32 R10, RZ, RZ, R6 ;  /* 0x000000ffff0a6224 */ /* 0x004fc800078e0006 */
[----:B------:R-:W-:Y:S01]  /*08f0*/  VOTEU.ALL UP0, P2 ;  /* 0x00000000003f7886 */ /* 0x000fe20001000000 */
[----:B------:R-:W-:Y:S01]  /*0900*/  VOTEU.ALL UP1, P2 ;  /* 0x00000000003f7886 */ /* 0x000fe20001020000 */
[----:B------:R-:W-:Y:S01]  /*0910*/  SEL R19, RZ, 0x1, !P1 ;  /* 0x00000001ff137807 */ /* 0x000fe20004800000 */
[----:B---3--:R-:W-:Y:S01]  /*0920*/  @P6 IMAD.WIDE.U32 R16, R8, R17, R10 ;  /* 0x0000001108106225 */ /* 0x008fe200078e000a */
[----:B------:R-:W-:Y:S01]  /*0930*/  @!P6 MOV R10, R6 ;  /* 0x00000006000ae202 */ /* 0x000fe20000000f00 */
[----:B------:R-:W-:Y:S01]  /*0940*/  @!UP0 UMOV UR6, 0x400 ;  /* 0x0000040000068882 */ /* 0x000fe20000000000 */
[----:B------:R-:W-:-:S04]  /*0950*/  @!UP0 UIADD3 UR4, -UR4, 0x100000, URZ ;  /* 0x0010000004048890 */ /* 0x000fc8000fffe13f */
[----:B------:R-:W-:Y:S02]  /*0960*/  @!UP0 USHF.L.U32 UR5, UR4, 0xb, URZ ;  /* 0x0000000b04058899 */ /* 0x000fe4000800063f */
[----:B------:R-:W-:Y:S01]  /*0970*/  @!UP0 USHF.L.U32 UR4, UR4, 0x1, URZ ;  /* 0x0000000104048899 */ /* 0x000fe2000800063f */
[----:B------:R-:W-:Y:S01]  /*0980*/  @P6 IMAD.IADD R17, R17, 0x1, R9 ;  /* 0x0000000111116824 */ /* 0x000fe200078e0209 */
[----:B-1----:R-:W-:Y:S01]  /*0990*/  @!UP0 ULEA UR8, UR36, UR6, 0x18 ;  /* 0x0000000624088291 */ /* 0x002fe2000f8ec03f */
[----:B------:R-:W-:Y:S01]  /*09a0*/  MOV R9, RZ ;  /* 0x000000ff00097202 */ /* 0x000fe20000000f00 */
[----:B------:R-:W-:Y:S01]  /*09b0*/  VOTEU.ALL UP0, P2 ;  /* 0x00000000003f7886 */ /* 0x000fe20001000000 */
[C---:B------:R-:W-:Y:S01]  /*09c0*/  ISETP.NE.AND P2, PT, R12.reuse, RZ, PT ;  /* 0x000000ff0c00720c */ /* 0x040fe20003f45270 */
[----:B------:R-:W-:Y:S01]  /*09d0*/  ULDC UR6, c[0x0][0xc] ;  /* 0x0000030000067ab9 */ /* 0x000fe20000000800 */
[----:B------:R-:W-:Y:S01]  /*09e0*/  ULDC UR7, c[0x0][0x10] ;  /* 0x0000040000077ab9 */ /* 0x000fe20000000800 */
[----:B------:R-:W-:Y:S01]  /*09f0*/  VIADD R12, R12, 0xffffffff ;  /* 0xffffffff0c0c7836 */ /* 0x000fe20000000000 */
[----:B------:R-:W-:Y:S01]  /*0a00*/  ISETP.EQ.AND P5, PT, R0, 0x2, !P2 ;  /* 0x000000020000780c */ /* 0x000fe200057a2270 */
[----:B----4-:R-:W-:-:S03]  /*0a10*/  @!P6 IMAD.WIDE.U32 R6, R7, R10, R8 ;  /* 0x0000000a0706e225 */ /* 0x010fc600078e0008 */
[----:B------:R-:W-:Y:S01]  /*0a20*/  ISETP.GE.U32.AND P1, PT, R12, 0x2, PT ;  /* 0x000000020c00780c */ /* 0x000fe20003f26070 */
[----:B------:R-:W1:Y:S02]  /*0a30*/  FENCE.VIEW.ASYNC.S ;  /* 0x00000000000073c6 */ /* 0x000e640000000000 */
[----:B-1----:R-:W1:Y:S01]  /*0a40*/  @!UP0 SYNCS.EXCH.64 URZ, [UR8+0xa0], UR4 ;  /* 0x0000a004083f85b2 */ /* 0x002e620008000100 */
[----:B------:R-:W-:Y:S01]  /*0a50*/  SEL R18, RZ, 0x1, !P5 ;  /* 0x00000001ff127807 */ /* 0x000fe20006800000 */
[----:B------:R-:W-:Y:S01]  /*0a60*/  @!P6 IMAD.MOV.U32 R17, RZ, RZ, R7 ;  /* 0x000000ffff11e224 */ /* 0x000fe200078e0007 */
[----:B------:R-:W-:Y:S02]  /*0a70*/  @!P6 MOV R16, R6 ;  /* 0x000000060010e202 */ /* 0x000fe40000000f00 */
[----:B------:R-:W-:Y:S02]  /*0a80*/  SEL R18, R18, 0x2, P1 ;  /* 0x0000000212127807 */ /* 0x000fe40000800000 */
[----:B------:R-:W-:Y:S01]  /*0a90*/  SEL R19, R19, 0x2, P1 ;  /* 0x0000000213137807 */ /* 0x000fe20000800000 */
[----:B------:R2:W1:Y:S01]  /*0aa0*/  @!UP1 SYNCS.EXCH.64 URZ, [UR8+0xa8], UR4 ;  /* 0x0000a804083f95b2 */ /* 0x0004620008000100 */
[----:B------:R-:W-:Y:S01]  /*0ab0*/  NOP ;  /* 0x0000000000007918 */ /* 0x000fe20000000000 */
[----:B--2---:R-:W-:-:S03]  /*0ac0*/  UIMAD.WIDE.U32 UR4, UR6, UR7, URZ ;  /* 0x00000007060472a5 */ /* 0x004fc6000f8e003f */
[----:B------:R-:W-:Y:S02]  /*0ad0*/  ULDC UR6, c[0x0][0x14] ;  /* 0x0000050000067ab9 */ /* 0x000fe40000000800 */
[----:B------:R-:W-:Y:S02]  /*0ae0*/  UIMAD.WIDE.U32 UR38, UR4, UR6, URZ ;  /* 0x00000006042672a5 */ /* 0x000fe4000f8e003f */
[----:B------:R-:W-:-:S04]  /*0af0*/  UIMAD UR37, UR5, UR6, URZ ;  /* 0x00000006052572a4 */ /* 0x000fc8000f8e023f */
[----:B------:R-:W-:Y:S01]  /*0b00*/  UIADD3 UR37, UR39, UR37, URZ ;  /* 0x0000002527257290 */ /* 0x000fe2000fffe03f */
[----:B-1----:R-:W-:Y:S06]  /*0b10*/  BAR.SYNC.DEFER_BLOCKING 0x0 ;  /* 0x0000000000007b1d */ /* 0x002fec0000010000 */
[----:B------:R-:W-:Y:S05]  /*0b20*/  @!P2 BRA `(.L_x_9) ;  /* 0x0000009c0070a947 */ /* 0x000fea0003800000 */
[----:B------:R-:W-:-:S13]  /*0b30*/  ISETP.GT.U32.AND P0, PT, R12, 0x1, PT ;  /* 0x000000010c00780c */ /* 0x000fda0003f04070 */
[----:B------:R-:W-:Y:S05]  /*0b40*/  @P0 BRA `(.L_x_10) ;  /* 0x000000c400c00947 */ /* 0x000fea0003800000 */
[----:B------:R-:W-:Y:S01]  /*0b50*/  ULDC.64 UR4, c[0x0][0x8f8] ;  /* 0x00023e0000047ab9 */ /* 0x000fe20000000a00 */
[----:B------:R-:W-:Y:S01]  /*0b60*/  UMOV UR47, 0xffffffff ;  /* 0xffffffff002f7882 */ /* 0x000fe20000000000 */
[----:B------:R-:W-:Y:S01]  /*0b70*/  ISETP.GE.U32.AND P0, PT, R16, UR4, PT ;  /* 0x0000000410007c0c */ /* 0x000fe2000bf06070 */
[----:B------:R-:W-:Y:S01]  /*0b80*/  IMAD.MOV.U32 R23, RZ, RZ, -0x1 ;  /* 0xffffffffff177424 */ /* 0x000fe200078e00ff */
[----:B------:R-:W-:Y:S02]  /*0b90*/  PRMT R88, RZ, 0x7610, R88 ;  /* 0x00007610ff587816 */ /* 0x000fe40000000058 */
[----:B------:R-:W-:Y:S02]  /*0ba0*/  ISETP.GE.U32.AND.EX P0, PT, R17, UR5, PT, P0 ;  /* 0x0000000511007c0c */ /* 0x000fe4000bf06100 */
[----:B------:R-:W-:Y:S02]  /*0bb0*/  MOV R22, 0xffffffff ;  /* 0xffffffff00167802 */ /* 0x000fe40000000f00 */
[----:B------:R-:W-:-:S09]  /*0bc0*/  PRMT R0, RZ, 0x7610, R0 ;  /* 0x00007610ff007816 */ /* 0x000fd20000000000 */
[----:B------:R-:W-:Y:S05]  /*0bd0*/  @P0 BRA `(.L_x_11) ;  /* 0x0000000400600947 */ /* 0x000fea0003800000 */
[----:B------:R-:W1:Y:S01]  /*0be0*/  LDC.64 R20, c[0x0][0x8d0] ;  /* 0x00023400ff147b82 */ /* 0x000e620000000a00 */
[----:B------:R-:W-:Y:S01]  /*0bf0*/  MOV R4, R16 ;  /* 0x0000001000047202 */ /* 0x000fe20000000f00 */
[----:B------:R-:W-:-:S06]  /*0c00*/  IMAD.MOV.U32 R5, RZ, RZ, R17 ;  /* 0x000000ffff057224 */ /* 0x000fcc00078e0011 */
[----:B------:R-:W2:Y:S08]  /*0c10*/  LDC R0, c[0x0][0x8d8] ;  /* 0x00023600ff007b82 */ /* 0x000eb00000000800 */
[----:B------:R-:W3:Y:S01]  /*0c20*/  LDC.64 R22, c[0x0][0x8c8] ;  /* 0x00023200ff167b82 */ /* 0x000ee20000000a00 */
[----:B-1----:R-:W-:-:S04]  /*0c30*/  ISETP.NE.U32.AND P0, PT, R20, RZ, PT ;  /* 0x000000ff1400720c */ /* 0x002fc80003f05070 */
[----:B------:R-:W-:-:S13]  /*0c40*/  ISETP.NE.AND.EX P0, PT, R21, RZ, PT, P0 ;  /* 0x000000ff1500720c */ /* 0x000fda0003f05300 */
[----:B--23--:R-:W-:Y:S05]  /*0c50*/  @!P0 BRA `(.L_x_12) ;  /* 0x0000000000288947 */ /* 0x00cfea0003800000 */
[----:B------:R-:W1:Y:S02]  /*0c60*/  LDC R11, c[0x0][0x8dc] ;  /* 0x00023700ff0b7b82 */ /* 0x000e640000000800 */
[----:B-1----:R-:W-:-:S04]  /*0c70*/  IADD3 R11, P0, R16, R11, RZ ;  /* 0x0000000b100b7210 */ /* 0x002fc80007f1e0ff */
[----:B------:R-:W-:-:S05]  /*0c80*/  IADD3.X R15, RZ, R17, RZ, P0, !PT ;  /* 0x00000011ff0f7210 */ /* 0x000fca00007fe4ff */
[----:B------:R-:W-:-:S04]  /*0c90*/  IMAD.WIDE.U32 R4, R15, R20, RZ ;  /* 0x000000140f047225 */ /* 0x000fc800078e00ff */
[----:B------:R-:W-:-:S04]  /*0ca0*/  IMAD.WIDE.U32 R6, P0, R11, R21, R4 ;  /* 0x000000150b067225 */ /* 0x000fc80007800004 */
[----:B------:R-:W-:Y:S01]  /*0cb0*/  IMAD.WIDE.U32 R4, R11, R20, RZ ;  /* 0x000000140b047225 */ /* 0x000fe200078e00ff */
[----:B------:R-:W-:-:S03]  /*0cc0*/  MOV R12, R7 ;  /* 0x00000007000c7202 */ /* 0x000fc60000000f00 */
[----:B------:R-:W-:Y:S01]  /*0cd0*/  IMAD.X R13, RZ, RZ, RZ, P0 ;  /* 0x000000ffff0d7224 */ /* 0x000fe200000e06ff */
[----:B------:R-:W-:-:S05]  /*0ce0*/  IADD3 RZ, P0, R5, R6, RZ ;  /* 0x0000000605ff7210 */ /* 0x000fca0007f1e0ff */
[----:B------:R-:W-:-:S08]  /*0cf0*/  IMAD.WIDE.U32.X R4, R15, R21, R12, P0 ;  /* 0x000000150f047225 */ /* 0x000fd000000e040c */
.L_x_12:
[-CC-:B------:R-:W-:Y:S01]  /*0d00*/  SHF.R.U64 R28, R4, R0.reuse, R5.reuse ;  /* 0x00000000041c7219 */ /* 0x180fe20000001205 */
[----:B------:R-:W1:Y:S01]  /*0d10*/  LDC.64 R24, c[0x0][0x8e8] ;  /* 0x00023a00ff187b82 */ /* 0x000e620000000a00 */
[----:B------:R-:W-:Y:S01]  /*0d20*/  SHF.R.U32.HI R4, RZ, R0, R5 ;  /* 0x00000000ff047219 */ /* 0x000fe20000011605 */
[----:B------:R-:W-:Y:S01]  /*0d30*/  ULDC UR4, c[0x0][0x150] ;  /* 0x0000540000047ab9 */ /* 0x000fe20000000800 */
[----:B------:R-:W-:Y:S02]  /*0d40*/  IADD3 R9, P0, RZ, -R28, RZ ;  /* 0x8000001cff097210 */ /* 0x000fe40007f1e0ff */
[----:B------:R-:W-:-:S03]  /*0d50*/  I2FP.F32.U32 R0, R8 ;  /* 0x0000000800007245 */ /* 0x000fc60000201000 */
[----:B------:R-:W2:Y:S01]  /*0d60*/  LDC R12, c[0x0][0x8c0] ;  /* 0x00023000ff0c7b82 */ /* 0x000ea20000000800 */
[----:B------:R-:W-:Y:S02]  /*0d70*/  IMAD.X R11, RZ, RZ, ~R4, P0 ;  /* 0x000000ffff0b7224 */ /* 0x000fe400000e0e04 */
[----:B------:R-:W-:Y:S01]  /*0d80*/  FMUL R0, R0, UR4 ;  /* 0x0000000400007c20 */ /* 0x000fe20008400000 */
[----:B------:R-:W-:Y:S01]  /*0d90*/  IMAD.WIDE.U32 R4, R9, R22, R16 ;  /* 0x0000001609047225 */ /* 0x000fe200078e0010 */
[----:B------:R-:W-:-:S03]  /*0da0*/  ULDC UR4, c[0x0][0x154] ;  /* 0x0000550000047ab9 */ /* 0x000fc60000000800 */
[----:B------:R-:W-:Y:S01]  /*0db0*/  IMAD R6, R11, R22, RZ ;  /* 0x000000160b067224 */ /* 0x000fe200078e02ff */
[----:B------:R-:W3:Y:S01]  /*0dc0*/  LDC R7, c[0x0][0x144] ;  /* 0x00005100ff077b82 */ /* 0x000ee20000000800 */
[----:B------:R-:W4:Y:S02]  /*0dd0*/  F2I.U32.TRUNC.NTZ R0, R0 ;  /* 0x0000000000007305 */ /* 0x000f24000020f000 */
[----:B------:R-:W-:-:S05]  /*0de0*/  IMAD R9, R9, R23, R6 ;  /* 0x0000001709097224 */ /* 0x000fca00078e0206 */
[----:B------:R-:W5:Y:S01]  /*0df0*/  LDC R20, c[0x0][0x8b0] ;  /* 0x00022c00ff147b82 */ /* 0x000f620000000800 */
[----:B------:R-:W-:Y:S02]  /*0e00*/  IADD3 R9, R5, R9, RZ ;  /* 0x0000000905097210 */ /* 0x000fe40007ffe0ff */
[----:B-1----:R-:W-:-:S04]  /*0e10*/  ISETP.NE.U32.AND P0, PT, R24, RZ, PT ;  /* 0x000000ff1800720c */ /* 0x002fc80003f05070 */
[----:B------:R-:W-:Y:S01]  /*0e20*/  ISETP.NE.AND.EX P0, PT, R25, RZ, PT, P0 ;  /* 0x000000ff1900720c */ /* 0x000fe20003f05300 */
[----:B------:R-:W1:Y:S01]  /*0e30*/  LDC R11, c[0x0][0x900] ;  /* 0x00024000ff0b7b82 */ /* 0x000e620000000800 */
[--C-:B--2---:R-:W-:Y:S01]  /*0e40*/  SHF.R.U64 R14, R4, R12, R9.reuse ;  /* 0x0000000c040e7219 */ /* 0x104fe20000001209 */
[----:B----4-:R-:W-:Y:S01]  /*0e50*/  IMAD.MOV R5, RZ, RZ, -R0 ;  /* 0x000000ffff057224 */ /* 0x010fe200078e0a00 */
[----:B------:R-:W-:Y:S02]  /*0e60*/  I2FP.F32.U32 R4, R10 ;  /* 0x0000000a00047245 */ /* 0x000fe40000201000 */
[----:B------:R-:W-:-:S03]  /*0e70*/  SHF.R.U32.HI R9, RZ, R12, R9 ;  /* 0x0000000cff097219 */ /* 0x000fc60000011609 */
[----:B------:R-:W2:Y:S01]  /*0e80*/  LDC R15, c[0x0][0x148] ;  /* 0x00005200ff0f7b82 */ /* 0x000ea20000000800 */
[----:B---3--:R-:W-:Y:S02]  /*0e90*/  IMAD R0, R7, R5, R8 ;  /* 0x0000000507007224 */ /* 0x008fe400078e0208 */
[----:B------:R-:W-:Y:S01]  /*0ea0*/  FMUL R5, R4, UR4 ;  /* 0x0000000404057c20 */ /* 0x000fe20008400000 */
[----:B------:R-:W-:Y:S01]  /*0eb0*/  MOV R4, 0xffffffff ;  /* 0xffffffff00047802 */ /* 0x000fe20000000f00 */
[----:B------:R-:W-:Y:S02]  /*0ec0*/  IMAD.MOV.U32 R8, RZ, RZ, 0x1 ;  /* 0x00000001ff087424 */ /* 0x000fe400078e00ff */
[----:B------:R3:W4:Y:S01]  /*0ed0*/  F2I.U32.TRUNC.NTZ R13, R5 ;  /* 0x00000005000d7305 */ /* 0x000722000020f000 */
[----:B------:R-:W2:Y:S01]  /*0ee0*/  LDC R23, c[0x0][0x8a8] ;  /* 0x00022a00ff177b82 */ /* 0x000ea20000000800 */
[-CC-:B-----5:R-:W-:Y:S02]  /*0ef0*/  SHF.R.U64 R29, R14, R20.reuse, R9.reuse ;  /* 0x000000140e1d7219 */ /* 0x1a0fe40000001209 */
[----:B------:R-:W-:-:S05]  /*0f00*/  SHF.R.U32.HI R6, RZ, R20, R9 ;  /* 0x00000014ff067219 */ /* 0x000fca0000011609 */
[----:B------:R-:W2:Y:S01]  /*0f10*/  LDC R22, c[0x0][0x8f0] ;  /* 0x00023c00ff167b82 */ /* 0x000ea20000000800 */
[-CC-:B-1----:R-:W-:Y:S02]  /*0f20*/  SHF.R.U64 R20, R29, R11.reuse, R6.reuse ;  /* 0x0000000b1d147219 */ /* 0x182fe40000001206 */
[-C--:B------:R-:W-:Y:S02]  /*0f30*/  SHF.L.U32 R4, R4, R11.reuse, RZ ;  /* 0x0000000b04047219 */ /* 0x080fe400000006ff */
[-C--:B------:R-:W-:Y:S02]  /*0f40*/  SHF.R.U32.HI R6, RZ, R11.reuse, R6 ;  /* 0x0000000bff067219 */ /* 0x080fe40000011606 */
[----:B------:R-:W-:Y:S01]  /*0f50*/  LOP3.LUT R12, RZ, R4, RZ, 0x33, !PT ;  /* 0x00000004ff0c7212 */ /* 0x000fe200078e33ff */
[----:B------:R-:W1:Y:S01]  /*0f60*/  LDC R27, c[0x0][0x8e0] ;  /* 0x00023800ff1b7b82 */ /* 0x000e620000000800 */
[----:B------:R-:W-:Y:S01]  /*0f70*/  SHF.L.U32 R11, R8, R11, RZ ;  /* 0x0000000b080b7219 */ /* 0x000fe200000006ff */
[----:B---3--:R-:W-:Y:S01]  /*0f80*/  IMAD.MOV.U32 R5, RZ, RZ, R6 ;  /* 0x000000ffff057224 */ /* 0x008fe200078e0006 */
[----:B------:R-:W-:-:S05]  /*0f90*/  MOV R4, R20 ;  /* 0x0000001400047202 */ /* 0x000fca0000000f00 */
[----:B------:R-:W3:Y:S01]  /*0fa0*/  LDC R26, c[0x0][0x8b8] ;  /* 0x00022e00ff1a7b82 */ /* 0x000ee20000000800 */
[----:B----4-:R-:W-:Y:S05]  /*0fb0*/  @!P0 BRA `(.L_x_13) ;  /* 0x0000000000288947 */ /* 0x010fea0003800000 */
[----:B------:R-:W4:Y:S02]  /*0fc0*/  LDC R9, c[0x0][0x8f4] ;  /* 0x00023d00ff097b82 */ /* 0x000f240000000800 */
[----:B----4-:R-:W-:-:S04]  /*0fd0*/  IADD3 R9, P0, R20, R9, RZ ;  /* 0x0000000914097210 */ /* 0x010fc80007f1e0ff */
        /* <DEDUP_REMOVED lines=8> */
.L_x_13:
[----:B--2---:R-:W-:Y:S01]  /*1060*/  SHF.R.U64 R4, R4, R22, R5 ;  /* 0x0000001604047219 */ /* 0x004fe20000001205 */
[----:B------:R-:W-:Y:S01]  /*1070*/  IMAD.MOV R13, RZ, RZ, -R13 ;  /* 0x000000ffff0d7224 */ /* 0x000fe200078e0a0d */
[----:B------:R-:W-:Y:S02]  /*1080*/  LOP3.LUT R12, R29, R12, RZ, 0xc0, !PT ;  /* 0x0000000c1d0c7212 */ /* 0x000fe400078ec0ff */
[----:B------:R-:W-:Y:S01]  /*1090*/  IADD3 R5, R23, -0x1, RZ ;  /* 0xffffffff17057810 */ /* 0x000fe20007ffe0ff */
[----:B------:R-:W-:Y:S01]  /*10a0*/  IMAD.MOV R6, RZ, RZ, -R4 ;  /* 0x000000ffff067224 */ /* 0x000fe200078e0a04 */
[----:B------:R-:W-:Y:S01]  /*10b0*/  R2UR UR47, R28 ;  /* 0x000000001c2f72ca */ /* 0x000fe200000e0000 */
[----:B------:R-:W-:Y:S01]  /*10c0*/  IMAD R11, R11, R4, R12 ;  /* 0x000000040b0b7224 */ /* 0x000fe200078e020c */
[----:B------:R-:W-:Y:S01]  /*10d0*/  LOP3.LUT R5, R14, R5, RZ, 0xc0, !PT ;  /* 0x000000050e057212 */ /* 0x000fe200078ec0ff */
[----:B------:R-:W-:Y:S02]  /*10e0*/  @P6 IMAD R0, R15, R13, R10 ;  /* 0x0000000d0f006224 */ /* 0x000fe400078e020a */
[----:B-1----:R-:W-:-:S02]  /*10f0*/  IMAD R4, R6, R27, R20 ;  /* 0x0000001b06047224 */ /* 0x002fc400078e0214 */
[----:B---3--:R-:W-:Y:S02]  /*1100*/  IMAD R0, R11, R26, R0 ;  /* 0x0000001a0b007224 */ /* 0x008fe400078e0200 */
[----:B------:R-:W-:Y:S01]  /*1110*/  IMAD R5, R4, R23, R5 ;  /* 0x0000001704057224 */ /* 0x000fe200078e0205 */
[----:B------:R-:W-:-:S04]  /*1120*/  MOV R4, 0x1 ;  /* 0x0000000100047802 */ /* 0x000fc80000000f00 */
[----:B------:R-:W-:Y:S02]  /*1130*/  SEL R23, R5, R0, !P6 ;  /* 0x0000000005177207 */ /* 0x000fe40007000000 */
[----:B------:R-:W-:Y:S02]  /*1140*/  SEL R22, R0, R5, !P6 ;  /* 0x0000000500167207 */ /* 0x000fe40007000000 */
[----:B------:R-:W-:-:S07]  /*1150*/  PRMT R0, R4, 0x7610, R0 ;  /* 0x0000761004007816 */ /* 0x000fce0000000000 */
.L_x_11:
[----:B------:R-:W-:-:S08]  /*1160*/  NOP ;  /* 0x0000000000007918 */ /* 0x000fd00000000000 */
[----:B------:R-:W1:Y:S02]  /*1170*/  USETMAXREG.TRY_ALLOC.CTAPOOL UP0, 0xe8 ;  /* 0x000000e8000079c8 */ /* 0x000e640008000600 */
[----:B-1----:R-:W-:-:S13]  /*1180*/  PLOP3.LUT P0, PT, PT, PT, UP0, 0x80, 0x0 ;  /* 0x000000000000781c */ /* 0x002fda0003f0f008 */
[----:B------:R-:W-:Y:S05]  /*1190*/  @!P0 BRA `(.L_x_11) ;  /* 0xfffffffc00f08947 */ /* 0x000fea000383ffff */
[----:B------:R-:W-:Y:S02]  /*11a0*/  ULDC.64 UR4, c[0x0][0x590] ;  /* 0x0001640000047ab9 */ /* 0x000fe40000000a00 */
[----:B------:R-:W-:-:S04]  /*11b0*/  ISETP.NE.U32.AND P0, PT, RZ, UR4, PT ;  /* 0x00000004ff007c0c */ /* 0x000fc8000bf05070 */
[----:B------:R-:W-:-:S13]  /*11c0*/  ISETP.NE.AND.EX P0, PT, RZ, UR5, PT, P0 ;  /* 0x00000005ff007c0c */ /* 0x000fda000bf05300 */
[----:B------:R-:W-:Y:S05]  /*11d0*/  @P0 BRA `(.L_x_14) ;  /* 0x00000000002c0947 */ /* 0x000fea0003800000 */
[----:B------:R-:W-:Y:S02]  /*11e0*/  ULDC.64 UR4, c[0x0][0x588] ;  /* 0x0001620000047ab9 */ /* 0x000fe40000000a00 */
[----:B------:R-:W-:-:S04]  /*11f0*/  ISETP.NE.U32.AND P0, PT, RZ, UR4, PT ;  /* 0x00000004ff007c0c */ /* 0x000fc8000bf05070 */
[----:B------:R-:W-:-:S13]  /*1200*/  ISETP.NE.AND.EX P0, PT, RZ, UR5, PT, P0 ;  /* 0x00000005ff007c0c */ /* 0x000fda000bf05300 */
[----:B------:R-:W-:Y:S05]  /*1210*/  @!P0 BRA `(.L_x_15) ;  /* 0x0000000000108947 */ /* 0x000fea0003800000 */
[----:B------:R-:W1:Y:S02]  /*1220*/  LDC.64 R4, c[0x0][0x588] ;  /* 0x00016200ff047b82 */ /* 0x000e640000000a00 */
[----:B-1----:R1:W5:Y:S01]  /*1230*/  LDG.E R89, desc[UR52][R4.64] ;  /* 0x0000003404597981 */ /* 0x002362000c1e1900 */
[----:B------:R-:W-:Y:S01]  /*1240*/  IMAD.MOV.U32 R88, RZ, RZ, 0x1 ;  /* 0x00000001ff587424 */ /* 0x000fe200078e00ff */
[----:B------:R-:W-:Y:S06]  /*1250*/  BRA `(.L_x_14) ;  /* 0x00000000000c7947 */ /* 0x000fec0003800000 */
.L_x_15:
[----:B------:R-:W-:Y:S01]  /*1260*/  ULDC UR4, c[0x0][0x580] ;  /* 0x0001600000047ab9 */ /* 0x000fe20000000800 */
[----:B------:R-:W-:Y:S01]  /*1270*/  MOV R88, 0x1 ;  /* 0x0000000100587802 */ /* 0x000fe20000000f00 */
[----:B------:R-:W-:-:S07]  /*1280*/  IMAD.U32 R89, RZ, RZ, UR4 ;  /* 0x00000004ff597e24 */ /* 0x000fce000f8e00ff */
.L_x_14:
        /* <DEDUP_REMOVED lines=8> */
[----:B------:R-:W2:Y:S02]  /*1310*/  LDC.64 R90, c[0x0][0x5a8] ;  /* 0x00016a00ff5a7b82 */ /* 0x000ea40000000a00 */
[----:B--2---:R2:W5:Y:S01]  /*1320*/  LDG.E R90, desc[UR52][R90.64] ;  /* 0x000000345a5a7981 */ /* 0x004562000c1e1900 */
[----:B------:R-:W-:Y:S05]  /*1330*/  BRA `(.L_x_16) ;  /* 0x0000000000087947 */ /* 0x000fea0003800000 */
.L_x_17:
[----:B------:R-:W-:Y:S02]  /*1340*/  ULDC UR4, c[0x0][0x5a0] ;  /* 0x0001680000047ab9 */ /* 0x000fe40000000800 */
[----:B------:R-:W-:-:S07]  /*1350*/  MOV R90, UR4 ;  /* 0x00000004005a7c02 */ /* 0x000fce0008000f00 */
.L_x_16:
[----:B------:R-:W-:Y:S01]  /*1360*/  LOP3.LUT P1, RZ, R0, 0xff, RZ, 0xc0, !PT ;  /* 0x000000ff00ff7812 */ /* 0x000fe2000782c0ff */
[----:B------:R-:W-:Y:S01]  /*1370*/  UMOV UR40, URZ ;  /* 0x0000003f00287c82 */ /* 0x000fe20008000000 */
[----:B------:R-:W-:-:S11]  /*1380*/  PLOP3.LUT P0, PT, PT, PT, PT, 0x80, 0x0 ;  /* 0x000000000000781c */ /* 0x000fd60003f0f070 */
[----:B------:R-:W-:Y:S05]  /*1390*/  @!P1 BRA `(.L_x_18) ;  /* 0x0000009000b49947 */ /* 0x000fea0003800000 */
[----:B--2---:R-:W2:Y:S01]  /*13a0*/  LDC R91, c[0x0][0x900] ;  /* 0x00024000ff5b7b82 */ /* 0x004ea20000000800 */
[----:B------:R-:W-:Y:S01]  /*13b0*/  ULDC UR4, c[0x0][0x28c] ;  /* 0x0000a30000047ab9 */ /* 0x000fe20000000800 */
[C---:B------:R-:W-:Y:S01]  /*13c0*/  SHF.L.U32 R6, R3.reuse, 0x4, RZ ;  /* 0x0000000403067819 */ /* 0x040fe200000006ff */
[----:B------:R-:W-:Y:S01]  /*13d0*/  UIADD3 UR4, UR4, 0x3f, URZ ;  /* 0x0000003f04047890 */ /* 0x000fe2000fffe03f */
[----:B------:R-:W-:Y:S01]  /*13e0*/  IMAD.SHL.U32 R0, R3, 0x20, RZ ;  /* 0x0000002003007824 */ /* 0x000fe200078e00ff */
[----:B-1----:R-:W-:Y:S01]  /*13f0*/  SHF.R.U32.HI R5, RZ, 0x1, R3 ;  /* 0x00000001ff057819 */ /* 0x002fe20000011603 */
[----:B------:R-:W-:Y:S01]  /*1400*/  IMAD.MOV.U32 R93, RZ, RZ, 0x1 ;  /* 0x00000001ff5d7424 */ /* 0x000fe200078e00ff */
[----:B------:R-:W-:Y:S01]  /*1410*/  LOP3.LUT R7, R6, 0xe00, RZ, 0xc0, !PT ;  /* 0x00000e0006077812 */ /* 0x000fe200078ec0ff */
[----:B------:R-:W-:Y:S01]  /*1420*/  USHF.R.S32.HI UR5, URZ, 0x1f, UR4 ;  /* 0x0000001f3f057899 */ /* 0x000fe20008011404 */
[----:B------:R-:W-:Y:S01]  /*1430*/  LOP3.LUT R4, R0, 0xc0, RZ, 0xc0, !PT ;  /* 0x000000c000047812 */ /* 0x000fe200078ec0ff */
[----:B------:R-:W-:Y:S01]  /*1440*/  IMAD.MOV.U32 R6, RZ, RZ, 0x1 ;  /* 0x00000001ff067424 */ /* 0x000fe200078e00ff */
[--C-:B------:R-:W-:Y:S01]  /*1450*/  LOP3.LUT R7, R7, 0x20, R0.reuse, 0xf8, !PT ;  /* 0x0000002007077812 */ /* 0x100fe200078ef800 */
[----:B------:R-:W-:Y:S01]  /*1460*/  ULEA.HI UR5, UR5, UR4, URZ, 0x6 ;  /* 0x0000000405057291 */ /* 0x000fe2000f8f303f */
[----:B------:R-:W-:Y:S01]  /*1470*/  LOP3.LUT R4, R4, 0x8, R5, 0xf8, !PT ;  /* 0x0000000804047812 */ /* 0x000fe200078ef805 */
[----:B------:R-:W-:Y:S01]  /*1480*/  IMAD.SHL.U32 R5, R3, 0x4, RZ ;  /* 0x0000000403057824 */ /* 0x000fe200078e00ff */
[----:B------:R-:W-:Y:S01]  /*1490*/  LOP3.LUT R7, R7, 0x100, R0, 0xf8, !PT ;  /* 0x0000010007077812 */ /* 0x000fe200078ef800 */
[----:B------:R-:W-:Y:S01]  /*14a0*/  USHF.R.S32.HI UR48, URZ, 0x6, UR5 ;  /* 0x000000063f307899 */ /* 0x000fe20008011405 */
[----:B------:R-:W-:Y:S01]  /*14b0*/  MOV R0, 0xffffffff ;  /* 0xffffffff00007802 */ /* 0x000fe20000000f00 */
[----:B------:R-:W-:Y:S01]  /*14c0*/  ULDC.64 UR54, c[0x0][0x198] ;  /* 0x0000660000367ab9 */ /* 0x000fe20000000a00 */
[C---:B------:R-:W-:Y:S01]  /*14d0*/  LOP3.LUT P0, RZ, R3.reuse, 0x4, RZ, 0xc0, !PT ;  /* 0x0000000403ff7812 */ /* 0x040fe2000780c0ff */
[----:B------:R-:W-:Y:S01]  /*14e0*/  UISETP.LT.AND UP0, UPT, UR48, 0x1, UPT ;  /* 0x000000013000788c */ /* 0x000fe2000bf01270 */
[----:B------:R-:W-:Y:S01]  /*14f0*/  LOP3.LUT R4, R4, 0x18, R5, 0x78, !PT ;  /* 0x0000001804047812 */ /* 0x000fe200078e7805 */
[----:B------:R-:W-:Y:S01]  /*1500*/  UMOV UR41, URZ ;  /* 0x0000003f00297c82 */ /* 0x000fe20008000000 */
[----:B------:R-:W-:Y:S01]  /*1510*/  LOP3.LUT R3, R3, 0xff, RZ, 0xc0, !PT ;  /* 0x000000ff03037812 */ /* 0x000fe200078ec0ff */
[----:B------:R-:W-:Y:S01]  /*1520*/  USEL UR49, UR48, 0x1, UP0 ;  /* 0x0000000130317887 */ /* 0x000fe20008000000 */
[-C--:B--2---:R-:W-:Y:S01]  /*1530*/  SHF.L.U32 R0, R0, R91.reuse, RZ ;  /* 0x0000005b00007219 */ /* 0x084fe200000006ff */
[----:B------:R-:W-:Y:S01]  /*1540*/  UMOV UR42, URZ ;  /* 0x0000003f002a7c82 */ /* 0x000fe20008000000 */
[----:B------:R-:W-:Y:S01]  /*1550*/  MOV R95, 0x10 ;  /* 0x00000010005f7802 */ /* 0x000fe20000000f00 */
[----:B------:R-:W-:Y:S01]  /*1560*/  UIADD3 UR49, UR48, -UR49, URZ ;  /* 0x8000003130317290 */ /* 0x000fe2000fffe03f */
[----:B------:R-:W-:Y:S01]  /*1570*/  LOP3.LUT R92, R7, R4, RZ, 0xfc, !PT ;  /* 0x00000004075c7212 */ /* 0x000fe200078efcff */
[----:B------:R-:W-:Y:S01]  /*1580*/  UMOV UR43, URZ ;  /* 0x0000003f002b7c82 */ /* 0x000fe20008000000 */
[----:B------:R-:W-:Y:S01]  /*1590*/  SHF.L.U32 R91, R6, R91, RZ ;  /* 0x0000005b065b7219 */ /* 0x000fe200000006ff */
[----:B------:R-:W-:Y:S01]  /*15a0*/  UMOV UR40, URZ ;  /* 0x0000003f00287c82 */ /* 0x000fe20008000000 */
[----:B------:R-:W-:-:S02]  /*15b0*/  LOP3.LUT R97, R19, 0x1, RZ, 0xfc, !PT ;  /* 0x0000000113617812 */ /* 0x000fc400078efcff */
[----:B------:R-:W-:Y:S02]  /*15c0*/  LOP3.LUT R99, R18, 0x1, RZ, 0xfc, !PT ;  /* 0x0000000112637812 */ /* 0x000fe400078efcff */
[----:B------:R-:W-:Y:S02]  /*15d0*/  SHF.R.U32.HI R101, RZ, 0x7, R3 ;  /* 0x00000007ff657819 */ /* 0x000fe40000011603 */
[----:B------:R-:W-:Y:S02]  /*15e0*/  IADD3 R94, R3, 0x1f, RZ ;  /* 0x0000001f035e7810 */ /* 0x000fe40007ffe0ff */
[----:B------:R-:W-:Y:S02]  /*15f0*/  SEL R95, R95, 0xfffffff0, !P0 ;  /* 0xfffffff05f5f7807 */ /* 0x000fe40004000000 */
[----:B------:R-:W-:-:S07]  /*1600*/  LOP3.LUT R96, RZ, R0, RZ, 0x33, !PT ;  /* 0x00000000ff607212 */ /* 0x000fce00078e33ff */
.L_x_281:
[----:B------:R-:W1:Y:S01]  /*1610*/  SHFL.IDX PT, R0, R101, RZ, 0x1f ;  /* 0x00001fff65007589 */ /* 0x000e6200000e0000 */
[----:B------:R-:W2:Y:S01]  /*1620*/  S2UR UR50, SR_CgaCtaId ;  /* 0x00000000003279c3 */ /* 0x000ea20000008800 */
[----:B------:R-:W-:Y:S01]  /*1630*/  UMOV UR51, 0x400 ;  /* 0x0000040000337882 */ /* 0x000fe20000000000 */
[----:B-1----:R-:W-:Y:S01]  /*1640*/  R2UR UR4, R0 ;  /* 0x00000000000472ca */ /* 0x002fe200000e0000 */
[----:B--2---:R-:W-:-:S12]  /*1650*/  ULEA UR51, UR50, UR51, 0x18 ;  /* 0x0000003332337291 */ /* 0x004fd8000f8ec03f */
[----:B------:R-:W-:-:S04]  /*1660*/  ULEA.HI UR5, UR4, UR4, URZ, 0x1 ;  /* 0x0000000404057291 */ /* 0x000fc8000f8f083f */
[----:B------:R-:W-:-:S04]  /*1670*/  ULOP3.LUT UR5, UR5, 0x7fffe, URZ, 0xc0, !UPT ;  /* 0x0007fffe05057892 */ /* 0x000fc8000f8ec03f */
[----:B------:R-:W-:-:S03]  /*1680*/  UIADD3 UR5, UR4, -UR5, URZ ;  /* 0x8000000504057290 */ /* 0x000fc6000fffe03f */
[----:B------:R-:W-:Y:S01]  /*1690*/  ULDC UR4, c[0x0][0x28c] ;  /* 0x0000a30000047ab9 */ /* 0x000fe20000000800 */
[----:B------:R-:W-:Y:S01]  /*16a0*/  ULEA UR5, UR5, UR51, 0xd ;  /* 0x0000003305057291 */ /* 0x000fe2000f8e683f */
[----:B------:R-:W-:-:S03]  /*16b0*/  ISETP.LT.AND P0, PT, RZ, UR4, PT ;  /* 0x00000004ff007c0c */ /* 0x000fc6000bf01270 */
[----:B------:R-:W-:-:S04]  /*16c0*/  UIADD3 UR5, UR5, 0x8400, URZ ;  /* 0x0000840005057890 */ /* 0x000fc8000fffe03f */
[----:B------:R-:W-:-:S04]  /*16d0*/  USHF.R.U32.HI UR5, URZ, 0x4, UR5 ;  /* 0x000000043f057899 */ /* 0x000fc80008011605 */
[----:B------:R-:W-:-:S04]  /*16e0*/  ULOP3.LUT UR5, UR5, 0x3fff, URZ, 0xc0, !UPT ;  /* 0x00003fff05057892 */ /* 0x000fc8000f8ec03f */
[----:B------:R-:W-:Y:S01]  /*16f0*/  ULOP3.LUT UR44, UR5, 0x10000, URZ, 0xfc, !UPT ;  /* 0x00010000052c7892 */ /* 0x000fe2000f8efc3f */
[----:B------:R-:W-:Y:S11]  /*1700*/  @P0 BRA `(.L_x_19) ;  /* 0x0000000000400947 */ /* 0x000ff60003800000 */
[----:B------:R-:W-:Y:S01]  /*1710*/  MOV R0, 0x0 ;  /* 0x0000000000007802 */ /* 0x000fe20000000f00 */
[----:B------:R-:W-:Y:S01]  /*1720*/  ULDC.64 UR4, c[0x4][0x70] ;  /* 0x01001c0000047ab9 */ /* 0x000fe20000000a00 */
[----:B------:R-:W-:Y:S01]  /*1730*/  ULDC.64 UR6, c[0x4][0x8] ;  /* 0x0100020000067ab9 */ /* 0x000fe20000000a00 */
[----:B------:R-:W-:Y:S01]  /*1740*/  IMAD.U32 R4, RZ, RZ, UR4 ;  /* 0x00000004ff047e24 */ /* 0x000fe2000f8e00ff */
[----:B------:R1:W2:Y:S01]  /*1750*/  LDC.64 R14, c[0x4][R0] ;  /* 0x01000000000e7b82 */ /* 0x0002a20000000a00 */
[----:B------:R-:W-:Y:S01]  /*1760*/  MOV R5, UR5 ;  /* 0x0000000500057c02 */ /* 0x000fe20008000f00 */
[----:B------:R-:W-:Y:S01]  /*1770*/  ULDC.64 UR4, c[0x4][0x78] ;  /* 0x01001e0000047ab9 */ /* 0x000fe20000000a00 */
[----:B------:R-:W-:Y:S01]  /*1780*/  IMAD.U32 R10, RZ, RZ, UR6 ;  /* 0x00000006ff0a7e24 */ /* 0x000fe2000f8e00ff */
[----:B------:R-:W-:Y:S01]  /*1790*/  MOV R7, UR5 ;  /* 0x0000000500077c02 */ /* 0x000fe20008000f00 */
[----:B------:R-:W-:Y:S01]  /*17a0*/  IMAD.U32 R6, RZ, RZ, UR4 ;  /* 0x00000004ff067e24 */ /* 0x000fe2000f8e00ff */
[----:B------:R-:W-:Y:S01]  /*17b0*/  MOV R11, UR7 ;  /* 0x00000007000b7c02 */ /* 0x000fe20008000f00 */
[----:B------:R-:W-:Y:S01]  /*17c0*/  IMAD.MOV.U32 R8, RZ, RZ, 0x1e1 ;  /* 0x000001e1ff087424 */ /* 0x000fe200078e00ff */
[----:B------:R-:W-:Y:S01]  /*17d0*/  MOV R12, 0x1 ;  /* 0x00000001000c7802 */ /* 0x000fe20000000f00 */
[----:B-1----:R-:W-:-:S07]  /*17e0*/  IMAD.MOV.U32 R13, RZ, RZ, RZ ;  /* 0x000000ffff0d7224 */ /* 0x002fce00078e00ff */
[----:B------:R-:W-:-:S07]  /*17f0*/  LEPC R20, `(.L_x_19) ;  /* 0x000000001014794e */ /* 0x000fce0000000000 */
[----:B--2--5:R-:W-:Y:S05]  /*1800*/  CALL.ABS.NOINC R14 ;  /* 0x000000000e007343 */ /* 0x024fea0003c00000 */
.L_x_19:
[----:B------:R-:W-:-:S13]  /*1810*/  ISETP.NE.AND P0, PT, R97, 0x3, PT ;  /* 0x000000036100780c */ /* 0x000fda0003f05270 */
[----:B------:R-:W-:Y:S05]  /*1820*/  @!P0 BRA `(.L_x_20) ;  /* 0x0000000000048947 */ /* 0x000fea0003800000 */
[----:B------:R-:W-:Y:S01]  /*1830*/  BPT.TRAP 0x1 ;  /* 0x000000040000795c */ /* 0x000fe20000300000 */
.L_x_20:
[----:B------:R-:W-:Y:S01]  /*1840*/  IMAD.U32 R0, RZ, RZ, UR42 ;  /* 0x0000002aff007e24 */ /* 0x000fe2000f8e00ff */
[----:B------:R-:W-:-:S04]  /*1850*/  MOV R3, UR43 ;  /* 0x0000002b00037c02 */ /* 0x000fc80008000f00 */
[----:B------:R-:W-:Y:S02]  /*1860*/  LEA R3, R3, UR51, 0x3 ;  /* 0x0000003303037c11 */ /* 0x000fe4000f8e18ff */
[----:B------:R-:W-:-:S04]  /*1870*/  SHF.L.U32 R0, R0, 0x1f, RZ ;  /* 0x0000001f00007819 */ /* 0x000fc800000006ff */
[----:B------:R1:W2:Y:S01]  /*1880*/  SYNCS.PHASECHK.TRANS64.TRYWAIT P1, [R3+URZ], R0 ;  /* 0x00000000030075a7 */ /* 0x0002a2000802017f */
[----:B------:R-:W-:Y:S05]  /*1890*/  @!P0 BRA `(.L_x_21) ;  /* 0x0000000000048947 */ /* 0x000fea0003800000 */
[----:B------:R-:W-:Y:S01]  /*18a0*/  BPT.TRAP 0x1 ;  /* 0x000000040000795c */ /* 0x000fe20000300000 */
.L_x_21:
[----:B------:R-:W-:-:S04]  /*18b0*/  MOV R4, UR49 ;  /* 0x0000003100047c02 */ /* 0x000fc80008000f00 */
[----:B------:R-:W-:Y:S01]  /*18c0*/  ISETP.GE.AND P2, PT, R4, 0x1, PT ;  /* 0x000000010400780c */ /* 0x000fe20003f46270 */
[----:B--2---:R-:W-:-:S12]  /*18d0*/  @P1 BRA `(.L_x_22) ;  /* 0x0000000000081947 */ /* 0x004fd80003800000 */
[----:B------:R-:W2:Y:S02]  /*18e0*/  SYNCS.PHASECHK.TRANS64.TRYWAIT P1, [R3+URZ], R0 ;  /* 0x00000000030075a7 */ /* 0x000ea4000802017f */
[----:B--2---:R-:W-:Y:S05]  /*18f0*/  @!P1 BRA `(.L_x_23) ;  /* 0x000000b8005c9947 */ /* 0x004fea0003800000 */
.L_x_22:
[----:B------:R-:W-:Y:S05]  /*1900*/  WARPSYNC.ALL ;  /* 0x0000000000007948 */ /* 0x000fea0003800000 */
[----:B------:R-:W-:Y:S01]  /*1910*/  UIADD3 UR4, UR51, 0x20400, URZ ;  /* 0x0002040033047890 */ /* 0x000fe2000fffe03f */
[----:B------:R-:W-:Y:S01]  /*1920*/  WARPGROUP.ARRIVE ;  /* 0x00000000000079c5 */ /* 0x000fe20000000000 */
[----:B------:R-:W-:Y:S02]  /*1930*/  ULEA UR9, UR43, UR44, 0xa ;  /* 0x0000002c2b097291 */ /* 0x000fe4000f8e503f */
[----:B------:R-:W-:Y:S01]  /*1940*/  USHF.R.U32.HI UR4, URZ, 0x4, UR4 ;  /* 0x000000043f047899 */ /* 0x000fe20008011604 */
[----:B------:R-:W-:Y:S01]  /*1950*/  UMOV UR5, 0x40000040 ;  /* 0x4000004000057882 */ /* 0x000fe20000000000 */
[----:B------:R-:W-:-:S02]  /*1960*/  UMOV UR7, 0x40000040 ;  /* 0x4000004000077882 */ /* 0x000fc40000000000 */
[----:B------:R-:W-:-:S04]  /*1970*/  ULOP3.LUT UR4, UR4, 0x3fff, URZ, 0xc0, !UPT ;  /* 0x00003fff04047892 */ /* 0x000fc8000f8ec03f */
[----:B------:R-:W-:-:S03]  /*1980*/  ULOP3.LUT UR8, UR4, 0x10000, URZ, 0xfc, !UPT ;  /* 0x0001000004087892 */ /* 0x000fc6000f8efc3f */
[----:B------:R-:W-:Y:S01]  /*1990*/  UMOV UR4, UR9 ;  /* 0x0000000900047c82 */ /* 0x000fe20008000000 */
[----:B------:R-:W-:-:S07]  /*19a0*/  ULEA UR10, UR43, UR8, 0xa ;  /* 0x000000082b0a7291 */ /* 0x000fce000f8e503f */
[----:B------:R-:W-:Y:S02]  /*19b0*/  UMOV UR6, UR10 ;  /* 0x0000000a00067c82 */ /* 0x000fe40008000000 */
[----:B------:R-:W-:Y:S01]  /*19c0*/  HGMMA.64x128x16.F32.BF16 R24, gdesc[UR4], RZ, !UPT, gsb0 ;  /* 0x01e00000041879f0 */ /* 0x000fe2000c0018ff */
[----:B------:R-:W-:Y:S02]  /*19d0*/  UIADD3 UR4, UR9, 0x2, URZ ;  /* 0x0000000209047890 */ /* 0x000fe4000fffe03f */
[----:B------:R-:W-:Y:S01]  /*19e0*/  UIADD3 UR6, UR10, 0x2, URZ ;  /* 0x000000020a067890 */ /* 0x000fe2000fffe03f */
[----:B------:R-:W-:Y:S01]  /*19f0*/  UMOV UR5, 0x40000040 ;  /* 0x4000004000057882 */ /* 0x000fe20000000000 */
[----:B------:R-:W-:Y:S01]  /*1a00*/  UMOV UR7, 0x40000040 ;  /* 0x4000004000077882 */ /* 0x000fe20000000000 */
[----:B------:R-:W-:Y:S02]  /*1a10*/  WARPGROUP.DEPBAR.LE gsb0, 0x0 ;  /* 0x00008000000079c5 */ /* 0x000fe40000010000 */
[----:B------:R-:W-:-:S06]  /*1a20*/  WARPGROUP.ARRIVE ;  /* 0x00000000000079c5 */ /* 0x000fcc0000000000 */
[----:B------:R-:W-:Y:S01]  /*1a30*/  HGMMA.64x128x16.F32.BF16 R24, gdesc[UR4], R24, gsb0 ;  /* 0x01e00000041879f0 */ /* 0x000fe20008001818 */
        /* <DEDUP_REMOVED lines=13> */
[----:B------:R-:W-:Y:S03]  /*1b10*/  HGMMA.64x128x16.F32.BF16 R24, gdesc[UR4], R24, gsb0 ;  /* 0x01e00000041879f0 */ /* 0x000fe60008001818 */
[----:B------:R-:W-:Y:S02]  /*1b20*/  WARPGROUP.DEPBAR.LE gsb0, 0x0 ;  /* 0x00008000000079c5 */ /* 0x000fe40000010000 */
[----:B------:R-:W-:Y:S05]  /*1b30*/  @!P2 BRA `(.L_x_24) ;  /* 0x000000040010a947 */ /* 0x000fea0003800000 */
[----:B------:R-:W-:Y:S01]  /*1b40*/  UIADD3 UR4, UR43, 0x1, URZ ;  /* 0x000000012b047890 */ /* 0x000fe2000fffe03f */
[----:B-12---:R-:W-:Y:S01]  /*1b50*/  IMAD.U32 R0, RZ, RZ, UR49 ;  /* 0x00000031ff007e24 */ /* 0x006fe2000f8e00ff */
[----:B------:R-:W-:Y:S02]  /*1b60*/  UMOV UR10, UR43 ;  /* 0x0000002b000a7c82 */ /* 0x000fe40008000000 */
[----:B------:R-:W-:-:S04]  /*1b70*/  UISETP.NE.AND UP0, UPT, UR4, 0x6, UPT ;  /* 0x000000060400788c */ /* 0x000fc8000bf05270 */
[----:B------:R-:W-:Y:S02]  /*1b80*/  USEL UR5, URZ, 0x1, UP0 ;  /* 0x000000013f057887 */ /* 0x000fe40008000000 */
[----:B------:R-:W-:Y:S02]  /*1b90*/  USEL UR9, UR4, URZ, UP0 ;  /* 0x0000003f04097287 */ /* 0x000fe40008000000 */
[----:B------:R-:W-:-:S06]  /*1ba0*/  ULOP3.LUT UR5, UR42, UR5, URZ, 0x3c, !UPT ;  /* 0x000000052a057292 */ /* 0x000fcc000f8e3c3f */
[----:B------:R-:W-:-:S07]  /*1bb0*/  MOV R5, UR5 ;  /* 0x0000000500057c02 */ /* 0x000fce0008000f00 */
.L_x_31:
[----:B-12---:R-:W-:Y:S05]  /*1bc0*/  @!P0 BRA `(.L_x_25) ;  /* 0x0000000000048947 */ /* 0x006fea0003800000 */
[----:B------:R-:W-:Y:S01]  /*1bd0*/  BPT.TRAP 0x1 ;  /* 0x000000040000795c */ /* 0x000fe20000300000 */
.L_x_25:
[----:B------:R-:W-:Y:S01]  /*1be0*/  ULEA UR4, UR9, UR51, 0x3 ;  /* 0x0000003309047291 */ /* 0x000fe2000f8e183f */
[----:B------:R-:W-:-:S08]  /*1bf0*/  SHF.L.U32 R3, R5, 0x1f, RZ ;  /* 0x0000001f05037819 */ /* 0x000fd000000006ff */
[----:B------:R1:W2:Y:S01]  /*1c00*/  SYNCS.PHASECHK.TRANS64.TRYWAIT P1, [UR4], R3 ;  /* 0x00000003ff0075a7 */ /* 0x0002a20008020144 */
[----:B------:R-:W-:Y:S05]  /*1c10*/  @!P0 BRA `(.L_x_26) ;  /* 0x0000000000048947 */ /* 0x000fea0003800000 */
[----:B------:R-:W-:Y:S01]  /*1c20*/  BPT.TRAP 0x1 ;  /* 0x000000040000795c */ /* 0x000fe20000300000 */
.L_x_26:
[----:B--2---:R-:W-:Y:S05]  /*1c30*/  @P1 BRA `(.L_x_27) ;  /* 0x0000000000081947 */ /* 0x004fea0003800000 */
[----:B------:R-:W2:Y:S02]  /*1c40*/  SYNCS.PHASECHK.TRANS64.TRYWAIT P1, [UR4], R3 ;  /* 0x00000003ff0075a7 */ /* 0x000ea40008020144 */
[----:B--2---:R-:W-:Y:S05]  /*1c50*/  @!P1 BRA `(.L_x_28) ;  /* 0x000000b400989947 */ /* 0x004fea0003800000 */
.L_x_27:
[----:B------:R-:W-:Y:S01]  /*1c60*/  ULEA UR11, UR9, UR44, 0xa ;  /* 0x0000002c090b7291 */ /* 0x000fe2000f8e503f */
[----:B------:R-:W-:Y:S01]  /*1c70*/  WARPGROUP.ARRIVE ;  /* 0x00000000000079c5 */ /* 0x000fe20000000000 */
[----:B------:R-:W-:Y:S01]  /*1c80*/  ULEA UR12, UR9, UR8, 0xa ;  /* 0x00000008090c7291 */ /* 0x000fe2000f8e503f */
[----:B------:R-:W-:Y:S01]  /*1c90*/  UMOV UR5, 0x40000040 ;  /* 0x4000004000057882 */ /* 0x000fe20000000000 */
[----:B------:R-:W-:-:S03]  /*1ca0*/  UMOV UR7, 0x40000040 ;  /* 0x4000004000077882 */ /* 0x000fc60000000000 */
[----:B------:R-:W-:Y:S02]  /*1cb0*/  UMOV UR4, UR11 ;  /* 0x0000000b00047c82 */ /* 0x000fe40008000000 */
[----:B------:R-:W-:Y:S02]  /*1cc0*/  UMOV UR6, UR12 ;  /* 0x0000000c00067c82 */ /* 0x000fe40008000000 */
[----:B------:R-:W-:Y:S01]  /*1cd0*/  HGMMA.64x128x16.F32.BF16 R24, gdesc[UR4], R24, gsb0 ;  /* 0x01e00000041879f0 */ /* 0x000fe20008001818 */
[----:B------:R-:W-:Y:S02]  /*1ce0*/  UIADD3 UR4, UR11, 0x2, URZ ;  /* 0x000000020b047890 */ /* 0x000fe4000fffe03f */
[----:B------:R-:W-:Y:S01]  /*1cf0*/  UIADD3 UR6, UR12, 0x2, URZ ;  /* 0x000000020c067890 */ /* 0x000fe2000fffe03f */
[----:B------:R-:W-:Y:S01]  /*1d00*/  UMOV UR5, 0x40000040 ;  /* 0x4000004000057882 */ /* 0x000fe20000000000 */
[----:B------:R-:W-:Y:S01]  /*1d10*/  UMOV UR7, 0x40000040 ;  /* 0x4000004000077882 */ /* 0x000fe20000000000 */
[----:B------:R-:W-:-:S02]  /*1d20*/  WARPGROUP.DEPBAR.LE gsb0, 0x0 ;  /* 0x00008000000079c5 */ /* 0x000fc40000010000 */
        /* <DEDUP_REMOVED lines=18> */
[----:B------:R-:W-:Y:S01]  /*1e50*/  BPT.TRAP 0x1 ;  /* 0x000000040000795c */ /* 0x000fe20000300000 */
.L_x_29:
[----:B------:R-:W-:Y:S01]  /*1e60*/  ULEA UR4, UR10, UR51, 0x3 ;  /* 0x000000330a047291 */ /* 0x000fe2000f8e183f */
[----:B------:R-:W-:-:S03]  /*1e70*/  ISETP.GT.U32.AND P1, PT, R19, 0x1, PT ;  /* 0x000000011300780c */ /* 0x000fc60003f24070 */
[----:B------:R-:W-:-:S04]  /*1e80*/  UIADD3 UR4, UR4, 0x30, URZ ;  /* 0x0000003004047890 */ /* 0x000fc8000fffe03f */
[----:B------:R-:W-:-:S09]  /*1e90*/  UPRMT UR4, URZ, 0x654, UR4 ;  /* 0x000006543f047896 */ /* 0x000fd20008000004 */
[----:B------:R-:W-:Y:S01]  /*1ea0*/  SYNCS.ARRIVE.TRANS64.RED.A1T0 RZ, [UR4], RZ ;  /* 0x000000ffffff79a7 */ /* 0x000fe20008100404 */
[----:B------:R-:W-:Y:S05]  /*1eb0*/  @P1 BRA `(.L_x_30) ;  /* 0x0000000000041947 */ /* 0x000fea0003800000 */
[----:B------:R-:W-:Y:S01]  /*1ec0*/  BPT.TRAP 0x1 ;  /* 0x000000040000795c */ /* 0x000fe20000300000 */
.L_x_30:
[----:B------:R-:W-:Y:S01]  /*1ed0*/  UIADD3 UR9, UR9, 0x1, URZ ;  /* 0x0000000109097890 */ /* 0x000fe2000fffe03f */
[C---:B------:R-:W-:Y:S01]  /*1ee0*/  ISETP.GT.AND P1, PT, R0.reuse, 0x1, PT ;  /* 0x000000010000780c */ /* 0x040fe20003f24270 */
[----:B------:R-:W-:Y:S01]  /*1ef0*/  UIADD3 UR10, UR10, 0x1, URZ ;  /* 0x000000010a0a7890 */ /* 0x000fe2000fffe03f */
[----:B------:R-:W-:Y:S01]  /*1f00*/  VIADD R0, R0, 0xffffffff ;  /* 0xffffffff00007836 */ /* 0x000fe20000000000 */
[----:B------:R-:W-:Y:S02]  /*1f10*/  UISETP.NE.AND UP0, UPT, UR9, 0x6, UPT ;  /* 0x000000060900788c */ /* 0x000fe4000bf05270 */
[----:B------:R-:W-:Y:S02]  /*1f20*/  UISETP.NE.AND UP1, UPT, UR10, 0x6, UPT ;  /* 0x000000060a00788c */ /* 0x000fe4000bf25270 */
[----:B------:R-:W-:Y:S02]  /*1f30*/  USEL UR4, URZ, 0x1, UP0 ;  /* 0x000000013f047887 */ /* 0x000fe40008000000 */
[----:B------:R-:W-:-:S02]  /*1f40*/  USEL UR9, UR9, URZ, UP0 ;  /* 0x0000003f09097287 */ /* 0x000fc40008000000 */
[----:B------:R-:W-:Y:S02]  /*1f50*/  USEL UR10, UR10, URZ, UP1 ;  /* 0x0000003f0a0a7287 */ /* 0x000fe40008800000 */
[----:B------:R-:W-:Y:S01]  /*1f60*/  LOP3.LUT R5, R5, UR4, RZ, 0x3c, !PT ;  /* 0x0000000405057c12 */ /* 0x000fe2000f8e3cff */
[----:B------:R-:W-:Y:S09]  /*1f70*/  @P1 BRA `(.L_x_31) ;  /* 0xfffffffc00101947 */ /* 0x000ff2000383ffff */
.L_x_24:
[----:B-12---:R-:W1:Y:S02]  /*1f80*/  LDC R0, c[0x0][0x28c] ;  /* 0x0000a300ff007b82 */ /* 0x006e640000000800 */
[----:B-1----:R-:W-:-:S13]  /*1f90*/  ISETP.GE.AND P1, PT, R0, 0x1, PT ;  /* 0x000000010000780c */ /* 0x002fda0003f26270 */
[----:B------:R-:W-:Y:S05]  /*1fa0*/  @!P1 BRA `(.L_x_32) ;  /* 0x0000000000349947 */ /* 0x000fea0003800000 */
[----:B------:R-:W-:Y:S05]  /*1fb0*/  @!P0 BRA `(.L_x_33) ;  /* 0x0000000000048947 */ /* 0x000fea0003800000 */
[----:B------:R-:W-:Y:S01]  /*1fc0*/  BPT.TRAP 0x1 ;  /* 0x000000040000795c */ /* 0x000fe20000300000 */
.L_x_33:
[----:B------:R-:W-:Y:S01]  /*1fd0*/  UIADD3 UR6, UR49, UR43, URZ ;  /* 0x0000002b31067290 */ /* 0x000fe2000fffe03f */
[----:B------:R-:W-:-:S03]  /*1fe0*/  ISETP.GT.U32.AND P0, PT, R19, 0x1, PT ;  /* 0x000000011300780c */ /* 0x000fc60003f04070 */
[----:B------:R-:W-:-:S04]  /*1ff0*/  UIMAD.WIDE.U32 UR4, UR6, -0x55555555, URZ ;  /* 0xaaaaaaab060478a5 */ /* 0x000fc8000f8e003f */
[----:B------:R-:W-:-:S04]  /*2000*/  USHF.R.U32.HI UR4, URZ, 0x2, UR5 ;  /* 0x000000023f047899 */ /* 0x000fc80008011605 */
[----:B------:R-:W-:-:S04]  /*2010*/  UIMAD UR6, UR4, -0x6, UR6 ;  /* 0xfffffffa040678a4 */ /* 0x000fc8000f8e0206 */
[----:B------:R-:W-:-:S04]  /*2020*/  ULEA UR6, UR6, UR51, 0x3 ;  /* 0x0000003306067291 */ /* 0x000fc8000f8e183f */
[----:B------:R-:W-:-:S04]  /*2030*/  UIADD3 UR6, UR6, 0x30, URZ ;  /* 0x0000003006067890 */ /* 0x000fc8000fffe03f */
[----:B------:R-:W-:-:S09]  /*2040*/  UPRMT UR6, URZ, 0x654, UR6 ;  /* 0x000006543f067896 */ /* 0x000fd20008000006 */
[----:B------:R-:W-:Y:S01]  /*2050*/  SYNCS.ARRIVE.TRANS64.RED.A1T0 RZ, [UR6], RZ ;  /* 0x000000ffffff79a7 */ /* 0x000fe20008100406 */
[----:B------:R-:W-:Y:S05]  /*2060*/  @P0 BRA `(.L_x_32) ;  /* 0x0000000000040947 */ /* 0x000fea0003800000 */
[----:B------:R-:W-:Y:S01]  /*2070*/  BPT.TRAP 0x1 ;  /* 0x000000040000795c */ /* 0x000fe20000300000 */
.L_x_32:
[----:B------:R-:W-:Y:S01]  /*2080*/  UIADD3 UR6, UR51, 0x200, URZ ;  /* 0x0000020033067890 */ /* 0x000fe2000fffe03f */
[----:B------:R-:W-:Y:S01]  /*2090*/  R2UR UR46, R22 ;  /* 0x00000000162e72ca */ /* 0x000fe200000e0000 */
[----:B------:R-:W-:Y:S01]  /*20a0*/  UIADD3 UR43, UR48, UR43, URZ ;  /* 0x0000002b302b7290 */ /* 0x000fe2000fffe03f */
[----:B------:R-:W-:Y:S01]  /*20b0*/  R2UR UR45, R23 ;  /* 0x00000000172d72ca */ /* 0x000fe200000e0000 */
[----:B------:R-:W-:Y:S02]  /*20c0*/  UISETP.GE.U32.AND UP1, UPT, UR48, 0x6, UPT ;  /* 0x000000063000788c */ /* 0x000fe4000bf26070 */
[----:B------:R-:W-:Y:S02]  /*20d0*/  ULOP3.LUT UP2, URZ, UR6, 0x1bf, URZ, 0xc0, !UPT ;  /* 0x000001bf063f7892 */ /* 0x000fe4000f84c03f */
[----:B------:R-:W-:-:S04]  /*20e0*/  UISETP.GT.U32.AND UP0, UPT, UR43, 0x5, UPT ;  /* 0x000000052b00788c */ /* 0x000fc8000bf04070 */
[----:B------:R-:W-:Y:S01]  /*20f0*/  UISETP.LT.U32.AND UP0, UPT, UR48, 0x6, UP0 ;  /* 0x000000063000788c */ /* 0x000fe20008701070 */
[----:B------:R-:W-:Y:S01]  /*2100*/  PLOP3.LUT P0, PT, PT, PT, UP2, 0x80, 0x0 ;  /* 0x000000000000781c */ /* 0x000fe20003f0f028 */
[----:B------:R-:W-:Y:S02]  /*2110*/  USHF.L.U32 UR46, UR46, 0x7, URZ ;  /* 0x000000072e2e7899 */ /* 0x000fe4000800063f */
[----:B------:R-:W-:Y:S02]  /*2120*/  @UP1 UIMAD.WIDE.U32 UR4, UR43, -0x55555555, URZ ;  /* 0xaaaaaaab2b0418a5 */ /* 0x000fe4000f8e003f */
[----:B------:R-:W-:Y:S02]  /*2130*/  USEL UR6, URZ, 0x1, !UP0 ;  /* 0x000000013f067887 */ /* 0x000fe4000c000000 */
[----:B------:R-:W-:Y:S02]  /*2140*/  @UP1 USHF.R.U32.HI UR4, URZ, 0x2, UR5 ;  /* 0x000000023f041899 */ /* 0x000fe40008011605 */
[----:B------:R-:W-:-:S02]  /*2150*/  ULOP3.LUT UR42, UR42, UR6, URZ, 0x3c, !UPT ;  /* 0x000000062a2a7292 */ /* 0x000fc4000f8e3c3f */
[----:B------:R-:W-:Y:S02]  /*2160*/  USHF.L.U32 UR45, UR45, 0x7, URZ ;  /* 0x000000072d2d7899 */ /* 0x000fe4000800063f */
[----:B------:R-:W-:Y:S01]  /*2170*/  @UP1 ULOP3.LUT UR42, UR42, 0x1, UR4, 0x78, !UPT ;  /* 0x000000012a2a1892 */ /* 0x000fe2000f8e7804 */
[----:B------:R-:W-:Y:S11]  /*2180*/  @!P0 BRA `(.L_x_34) ;  /* 0x00000000007c8947 */ /* 0x000ff60003800000 */
[----:B------:R-:W-:Y:S01]  /*2190*/  MOV R22, 0x0 ;  /* 0x0000000000167802 */ /* 0x000fe20000000f00 */
[----:B------:R-:W-:Y:S01]  /*21a0*/  ULDC.64 UR4, c[0x4][0x80] ;  /* 0x0100200000047ab9 */ /* 0x000fe20000000a00 */
[----:B------:R-:W-:Y:S01]  /*21b0*/  ULDC.64 UR6, c[0x4][0x10] ;  /* 0x0100040000067ab9 */ /* 0x000fe20000000a00 */
[----:B------:R-:W-:Y:S01]  /*21c0*/  MOV R4, UR4 ;  /* 0x0000000400047c02 */ /* 0x000fe20008000f00 */
[----:B------:R1:W2:Y:S01]  /*21d0*/  LDC.64 R14, c[0x4][R22] ;  /* 0x01000000160e7b82 */ /* 0x0002a20000000a00 */
[----:B------:R-:W-:Y:S01]  /*21e0*/  IMAD.U32 R5, RZ, RZ, UR5 ;  /* 0x00000005ff057e24 */ /* 0x000fe2000f8e00ff */
[----:B------:R-:W-:Y:S01]  /*21f0*/  ULDC.64 UR4, c[0x4][0x88] ;  /* 0x0100220000047ab9 */ /* 0x000fe20000000a00 */
[----:B------:R-:W-:Y:S01]  /*2200*/  MOV R10, UR6 ;  /* 0x00000006000a7c02 */ /* 0x000fe20008000f00 */
[----:B------:R-:W-:Y:S01]  /*2210*/  IMAD.U32 R7, RZ, RZ, UR5 ;  /* 0x00000005ff077e24 */ /* 0x000fe2000f8e00ff */
[----:B------:R-:W-:Y:S01]  /*2220*/  MOV R6, UR4 ;  /* 0x0000000400067c02 */ /* 0x000fe20008000f00 */
[----:B------:R-:W-:Y:S01]  /*2230*/  IMAD.U32 R11, RZ, RZ, UR7 ;  /* 0x00000007ff0b7e24 */ /* 0x000fe2000f8e00ff */
[----:B------:R-:W-:Y:S01]  /*2240*/  MOV R8, 0x70 ;  /* 0x0000007000087802 */ /* 0x000fe20000000f00 */
[----:B------:R-:W-:Y:S01]  /*2250*/  IMAD.MOV.U32 R12, RZ, RZ, 0x1 ;  /* 0x00000001ff0c7424 */ /* 0x000fe200078e00ff */
[----:B-1----:R-:W-:-:S07]  /*2260*/  MOV R13, RZ ;  /* 0x000000ff000d7202 */ /* 0x002fce0000000f00 */
[----:B------:R-:W-:-:S07]  /*2270*/  LEPC R20, `(.L_x_35) ;  /* 0x000000001014794e */ /* 0x000fce0000000000 */
[----:B--2--5:R-:W-:Y:S05]  /*2280*/  CALL.ABS.NOINC R14 ;  /* 0x000000000e007343 */ /* 0x024fea0003c00000 */
.L_x_35:
[----:B------:R-:W1:Y:S01]  /*2290*/  LDC.64 R22, c[0x4][R22] ;  /* 0x0100000016167b82 */ /* 0x000e620000000a00 */
[----:B------:R-:W-:Y:S01]  /*22a0*/  ULDC.64 UR4, c[0x4][0x80] ;  /* 0x0100200000047ab9 */ /* 0x000fe20000000a00 */
[----:B------:R-:W-:Y:S01]  /*22b0*/  ULDC.64 UR6, c[0x4][0x10] ;  /* 0x0100040000067ab9 */ /* 0x000fe20000000a00 */
[----:B------:R-:W-:Y:S01]  /*22c0*/  IMAD.U32 R4, RZ, RZ, UR4 ;  /* 0x00000004ff047e24 */ /* 0x000fe2000f8e00ff */
        /* <DEDUP_REMOVED lines=8> */
[----:B------:R-:W-:-:S07]  /*2350*/  IMAD.MOV.U32 R13, RZ, RZ, RZ ;  /* 0x000000ffff0d7224 */ /* 0x000fce00078e00ff */
[----:B------:R-:W-:-:S07]  /*2360*/  LEPC R20, `(.L_x_34) ;  /* 0x000000001014794e */ /* 0x000fce0000000000 */
[----:B-1----:R-:W-:Y:S05]  /*2370*/  CALL.ABS.NOINC R22 ;  /* 0x0000000016007343 */ /* 0x002fea0003c00000 */
.L_x_34:
[----:B------:R-:W1:Y:S02]  /*2380*/  LDC.64 R8, c[0x0][0x590] ;  /* 0x00016400ff087b82 */ /* 0x000e640000000a00 */
[----:B-1----:R-:W-:-:S04]  /*2390*/  ISETP.NE.U32.AND P2, PT, R8, RZ, PT ;  /* 0x000000ff0800720c */ /* 0x002fc80003f45070 */
[----:B------:R-:W-:-:S13]  /*23a0*/  ISETP.NE.AND.EX P2, PT, R9, RZ, PT, P2 ;  /* 0x000000ff0900720c */ /* 0x000fda0003f45320 */
[----:B------:R-:W-:Y:S05]  /*23b0*/  @!P2 BRA `(.L_x_36) ;  /* 0x000000000034a947 */ /* 0x000fea0003800000 */
[----:B------:R-:W-:Y:S02]  /*23c0*/  ULDC.64 UR4, c[0x0][0x588] ;  /* 0x0001620000047ab9 */ /* 0x000fe40000000a00 */
[----:B------:R-:W-:-:S04]  /*23d0*/  ISETP.NE.U32.AND P0, PT, RZ, UR4, PT ;  /* 0x00000004ff007c0c */ /* 0x000fc8000bf05070 */
[----:B------:R-:W-:-:S13]  /*23e0*/  ISETP.NE.AND.EX P0, PT, RZ, UR5, PT, P0 ;  /* 0x00000005ff007c0c */ /* 0x000fda000bf05300 */
[----:B------:R-:W-:Y:S05]  /*23f0*/  @!P0 BRA `(.L_x_37) ;  /* 0x0000000000188947 */ /* 0x000fea0003800000 */
[----:B------:R-:W1:Y:S01]  /*2400*/  LDC.64 R4, c[0x0][0x588] ;  /* 0x00016200ff047b82 */ /* 0x000e620000000a00 */
[----:B------:R-:W-:-:S04]  /*2410*/  IMAD R3, R8, UR47, RZ ;  /* 0x0000002f08037c24 */ /* 0x000fc8000f8e02ff */
[----:B-1----:R-:W-:-:S05]  /*2420*/  IMAD.WIDE R4, R3, 0x4, R4 ;  /* 0x0000000403047825 */ /* 0x002fca00078e0204 */
[----:B-----5:R1:W5:Y:S01]  /*2430*/  LDG.E R89, desc[UR52][R4.64] ;  /* 0x0000003404597981 */ /* 0x020362000c1e1900 */
[----:B------:R-:W-:Y:S01]  /*2440*/  MOV R88, 0x1 ;  /* 0x0000000100587802 */ /* 0x000fe20000000f00 */
[----:B------:R-:W-:Y:S06]  /*2450*/  BRA `(.L_x_36) ;  /* 0x00000000000c7947 */ /* 0x000fec0003800000 */
.L_x_37:
[----:B------:R-:W-:Y:S01]  /*2460*/  ULDC UR4, c[0x0][0x580] ;  /* 0x0001600000047ab9 */ /* 0x000fe20000000800 */
[----:B------:R-:W-:Y:S01]  /*2470*/  IMAD.MOV.U32 R88, RZ, RZ, 0x1 ;  /* 0x00000001ff587424 */ /* 0x000fe200078e00ff */
[----:B-----5:R-:W-:-:S07]  /*2480*/  MOV R89, UR4 ;  /* 0x0000000400597c02 */ /* 0x020fce0008000f00 */
.L_x_36:
[----:B------:R-:W2:Y:S02]  /*2490*/  LDC.64 R6, c[0x0][0x5b0] ;  /* 0x00016c00ff067b82 */ /* 0x000ea40000000a00 */
[----:B--2---:R-:W-:-:S04]  /*24a0*/  ISETP.NE.U32.AND P0, PT, R6, RZ, PT ;  /* 0x000000ff0600720c */ /* 0x004fc80003f05070 */
[----:B------:R-:W-:-:S13]  /*24b0*/  ISETP.NE.AND.EX P0, PT, R7, RZ, PT, P0 ;  /* 0x000000ff0700720c */ /* 0x000fda0003f05300 */
[----:B------:R-:W-:Y:S05]  /*24c0*/  @!P0 BRA `(.L_x_38) ;  /* 0x00000000002c8947 */ /* 0x000fea0003800000 */
[----:B------:R-:W-:Y:S02]  /*24d0*/  ULDC.64 UR4, c[0x0][0x5a8] ;  /* 0x00016a0000047ab9 */ /* 0x000fe40000000a00 */
[----:B------:R-:W-:-:S04]  /*24e0*/  ISETP.NE.U32.AND P0, PT, RZ, UR4, PT ;  /* 0x00000004ff007c0c */ /* 0x000fc8000bf05070 */
[----:B------:R-:W-:-:S13]  /*24f0*/  ISETP.NE.AND.EX P0, PT, RZ, UR5, PT, P0 ;  /* 0x00000005ff007c0c */ /* 0x000fda000bf05300 */
[----:B------:R-:W-:Y:S05]  /*2500*/  @!P0 BRA `(.L_x_39) ;  /* 0x0000000000148947 */ /* 0x000fea0003800000 */
[----:B-1----:R-:W1:Y:S01]  /*2510*/  LDC.64 R4, c[0x0][0x5a8] ;  /* 0x00016a00ff047b82 */ /* 0x002e620000000a00 */
[----:B------:R-:W-:-:S04]  /*2520*/  IMAD R3, R6, UR47, RZ ;  /* 0x0000002f06037c24 */ /* 0x000fc8000f8e02ff */
[----:B-1----:R-:W-:-:S05]  /*2530*/  IMAD.WIDE R4, R3, 0x4, R4 ;  /* 0x0000000403047825 */ /* 0x002fca00078e0204 */
[----:B-----5:R2:W5:Y:S01]  /*2540*/  LDG.E R90, desc[UR52][R4.64] ;  /* 0x00000034045a7981 */ /* 0x020562000c1e1900 */
[----:B------:R-:W-:Y:S05]  /*2550*/  BRA `(.L_x_38) ;  /* 0x0000000000087947 */ /* 0x000fea0003800000 */
.L_x_39:
[----:B------:R-:W-:Y:S02]  /*2560*/  ULDC UR4, c[0x0][0x5a0] ;  /* 0x0001680000047ab9 */ /* 0x000fe40000000800 */
[----:B-----5:R-:W-:-:S07]  /*2570*/  IMAD.U32 R90, RZ, RZ, UR4 ;  /* 0x00000004ff5a7e24 */ /* 0x020fce000f8e00ff */
.L_x_38:
[----:B------:R-:W-:Y:S01]  /*2580*/  ULDC.64 UR4, c[0x0][0x588] ;  /* 0x0001620000047ab9 */ /* 0x000fe20000000a00 */
[----:B------:R-:W-:Y:S01]  /*2590*/  ISETP.NE.U32.AND P3, PT, R8, RZ, PT ;  /* 0x000000ff0800720c */ /* 0x000fe20003f65070 */
[----:B------:R-:W-:Y:S02]  /*25a0*/  UISETP.NE.U32.AND UP0, UPT, UR4, URZ, UPT ;  /* 0x0000003f0400728c */ /* 0x000fe4000bf05070 */
[----:B------:R-:W-:Y:S02]  /*25b0*/  ISETP.NE.U32.AND P4, PT, RZ, UR4, PT ;  /* 0x00000004ff007c0c */ /* 0x000fe4000bf85070 */
[----:B------:R-:W-:Y:S01]  /*25c0*/  ISETP.NE.AND.EX P3, PT, R9, RZ, PT, P3 ;  /* 0x000000ff0900720c */ /* 0x000fe20003f65330 */
[----:B------:R-:W-:Y:S02]  /*25d0*/  UISETP.NE.AND.EX UP0, UPT, UR5, URZ, UPT, UP0 ;  /* 0x0000003f0500728c */ /* 0x000fe4000bf05300 */
[----:B------:R-:W-:Y:S02]  /*25e0*/  ISETP.NE.AND.EX P4, PT, RZ, UR5, PT, P4 ;  /* 0x00000005ff007c0c */ /* 0x000fe4000bf85340 */
[----:B------:R-:W-:-:S02]  /*25f0*/  PLOP3.LUT P0, PT, PT, PT, PT, 0x8, 0x0 ;  /* 0x000000000000781c */ /* 0x000fc40003f0e170 */
[----:B------:R-:W-:-:S04]  /*2600*/  PLOP3.LUT P1, PT, PT, PT, UP0, 0x80, 0x0 ;  /* 0x000000000000781c */ /* 0x000fc80003f2f008 */
[----:B------:R-:W-:-:S05]  /*2610*/  PLOP3.LUT P1, PT, P1, PT, PT, 0x8, 0x0 ;  /* 0x000000000000781c */ /* 0x000fca0000f2e170 */
[----:B------:R-:W-:Y:S08]  /*2620*/  @P4 BRA P3, `(.L_x_40) ;  /* 0x0000000000244947 */ /* 0x000ff00001800000 */
[----:B------:R-:W-:Y:S04]  /*2630*/  BSSY B0, `(.L_x_40) ;  /* 0x0000008000007945 */ /* 0x000fe80003800000 */
[----:B------:R-:W-:Y:S05]  /*2640*/  @!P2 BRA `(.L_x_41) ;  /* 0x000000000014a947 */ /* 0x000fea0003800000 */
[----:B------:R-:W-:Y:S02]  /*2650*/  LOP3.LUT P3, RZ, R88, 0xff, RZ, 0xc0, !PT ;  /* 0x000000ff58ff7812 */ /* 0x000fe4000786c0ff */
[----:B------:R-:W-:-:S11]  /*2660*/  PLOP3.LUT P0, PT, P1, PT, PT, 0x80, 0x0 ;  /* 0x000000000000781c */ /* 0x000fd60000f0f070 */
[----:B------:R-:W-:Y:S05]  /*2670*/  @!P3 BRA `(.L_x_42) ;  /* 0x00000000000cb947 */ /* 0x000fea0003800000 */
[----:B-----5:R-:W-:Y:S01]  /*2680*/  FSETP.EQ.AND P0, PT, R89, RZ, PT ;  /* 0x000000ff5900720b */ /* 0x020fe20003f02000 */
[----:B------:R-:W-:-:S12]  /*2690*/  BRA `(.L_x_42) ;  /* 0x0000000000047947 */ /* 0x000fd80003800000 */
.L_x_41:
[----:B-----5:R-:W-:-:S13]  /*26a0*/  FSETP.EQ.AND P0, PT, R89, RZ, PT ;  /* 0x000000ff5900720b */ /* 0x020fda0003f02000 */
.L_x_42:
[----:B------:R-:W-:Y:S05]  /*26b0*/  BSYNC B0 ;  /* 0x0000000000007941 */ /* 0x000fea0003800000 */
.L_x_40:
[----:B------:R-:W-:Y:S04]  /*26c0*/  BSSY B0, `(.L_x_43) ;  /* 0x0000007000007945 */ /* 0x000fe80003800000 */
[----:B------:R-:W-:Y:S05]  /*26d0*/  @!P2 BRA `(.L_x_44) ;  /* 0x000000000010a947 */ /* 0x000fea0003800000 */
[----:B------:R-:W-:-:S13]  /*26e0*/  LOP3.LUT P2, RZ, R88, 0xff, RZ, 0xc0, !PT ;  /* 0x000000ff58ff7812 */ /* 0x000fda000784c0ff */
[----:B------:R-:W-:Y:S05]  /*26f0*/  @!P2 BRA `(.L_x_45) ;  /* 0x00000000000ca947 */ /* 0x000fea0003800000 */
[----:B-----5:R-:W-:Y:S01]  /*2700*/  FSETP.EQ.AND P1, PT, R89, RZ, PT ;  /* 0x000000ff5900720b */ /* 0x020fe20003f22000 */
[----:B------:R-:W-:-:S12]  /*2710*/  BRA `(.L_x_45) ;  /* 0x0000000000047947 */ /* 0x000fd80003800000 */
.L_x_44:
[----:B-----5:R-:W-:-:S13]  /*2720*/  FSETP.EQ.AND P1, PT, R89, RZ, PT ;  /* 0x000000ff5900720b */ /* 0x020fda0003f22000 */
.L_x_45:
[----:B------:R-:W-:Y:S05]  /*2730*/  BSYNC B0 ;  /* 0x0000000000007941 */ /* 0x000fea0003800000 */
.L_x_43:
[----:B------:R-:W-:Y:S01]  /*2740*/  BSSY B0, `(.L_x_46) ;  /* 0x000001b000007945 */ /* 0x000fe20003800000 */
[----:B------:R-:W-:Y:S02]  /*2750*/  LOP3.LUT R93, R93, 0x1, RZ, 0x3c, !PT ;  /* 0x000000015d5d7812 */ /* 0x000fe400078e3cff */
[----:B------:R-:W-:Y:S02]  /*2760*/  CS2R R10, SRZ ;  /* 0x00000000000a7805 */ /* 0x000fe4000001ff00 */
[----:B-12---:R-:W-:Y:S02]  /*2770*/  MOV R4, RZ ;  /* 0x000000ff00047202 */ /* 0x006fe40000000f00 */
[----:B------:R-:W-:Y:S02]  /*2780*/  CS2R R8, SRZ ;  /* 0x0000000000087805 */ /* 0x000fe4000001ff00 */
[----:B------:R-:W-:Y:S02]  /*2790*/  CS2R R14, SRZ ;  /* 0x00000000000e7805 */ /* 0x000fe4000001ff00 */
[----:B------:R-:W-:Y:S01]  /*27a0*/  CS2R R12, SRZ ;  /* 0x00000000000c7805 */ /* 0x000fe2000001ff00 */
[----:B------:R-:W-:Y:S06]  /*27b0*/  @P0 BRA `(.L_x_47) ;  /* 0x00000000004c0947 */ /* 0x000fec0003800000 */
[----:B------:R-:W-:-:S13]  /*27c0*/  ISETP.NE.AND P2, PT, R99, 0x3, PT ;  /* 0x000000036300780c */ /* 0x000fda0003f45270 */
[----:B------:R-:W-:Y:S05]  /*27d0*/  @!P2 BRA `(.L_x_48) ;  /* 0x000000000004a947 */ /* 0x000fea0003800000 */
[----:B------:R-:W-:Y:S01]  /*27e0*/  BPT.TRAP 0x1 ;  /* 0x000000040000795c */ /* 0x000fe20000300000 */
.L_x_48:
[----:B------:R-:W-:Y:S01]  /*27f0*/  SHF.L.U32 R3, R93, 0x1f, RZ ;  /* 0x0000001f5d037819 */ /* 0x000fe200000006ff */
[----:B------:R-:W-:Y:S01]  /*2800*/  BSSY B1, `(.L_x_49) ;  /* 0x0000005000017945 */ /* 0x000fe20003800000 */
[----:B------:R-:W-:Y:S01]  /*2810*/  @!P1 LEA R0, R92, UR51, 0x1 ;  /* 0x000000335c009c11 */ /* 0x000fe2000f8e08ff */
[----:B------:R-:W-:Y:S01]  /*2820*/  IMAD.MOV.U32 R15, RZ, RZ, RZ ;  /* 0x000000ffff0f7224 */ /* 0x000fe200078e00ff */
[----:B------:R-:W1:Y:S02]  /*2830*/  SYNCS.PHASECHK.TRANS64.TRYWAIT P2, [UR51+0x60], R3 ;  /* 0x00006003ff0075a7 */ /* 0x000e640008040173 */
[----:B-1----:R-:W-:Y:S05]  /*2840*/  @!P2 BRA `(.L_x_50) ;  /* 0x000000a800b4a947 */ /* 0x002fea0003800000 */
.L_x_357:
[----:B------:R-:W-:Y:S05]  /*2850*/  BSYNC B1 ;  /* 0x0000000000017941 */ /* 0x000fea0003800000 */
.L_x_49:
[----:B------:R-:W-:Y:S02]  /*2860*/  MOV R14, RZ ;  /* 0x000000ff000e7202 */ /* 0x000fe40000000f00 */
[----:B------:R-:W-:Y:S01]  /*2870*/  CS2R R12, SRZ ;  /* 0x00000000000c7805 */ /* 0x000fe2000001ff00 */
[----:B------:R-:W-:Y:S01]  /*2880*/  IMAD.MOV.U32 R10, RZ, RZ, RZ ;  /* 0x000000ffff0a7224 */ /* 0x000fe200078e00ff */
[----:B------:R-:W-:Y:S02]  /*2890*/  CS2R R8, SRZ ;  /* 0x0000000000087805 */ /* 0x000fe4000001ff00 */
[----:B-1----:R-:W-:Y:S01]  /*28a0*/  @!P1 LEA R3, R95, R0, 0x1 ;  /* 0x000000005f039211 */ /* 0x002fe200078e08ff */
[----:B------:R-:W-:Y:S05]  /*28b0*/  @!P1 WARPSYNC.ALL ;  /* 0x0000000000009948 */ /* 0x000fea0003800000 */
[----:B------:R1:W2:Y:S01]  /*28c0*/  @!P1 LDSM.16.M88.4 R12, [R0+0x200] ;  /* 0x00020000000c983b */ /* 0x0002a20000000200 */
[----:B------:R-:W-:-:S03]  /*28d0*/  IMAD.MOV.U32 R4, RZ, RZ, 0x1 ;  /* 0x00000001ff047424 */ /* 0x000fc600078e00ff */
[----:B------:R1:W3:Y:S04]  /*28e0*/  @!P1 LDSM.16.M88.4 R8, [R3+0x200] ;  /* 0x000200000308983b */ /* 0x0002e80000000200 */
.L_x_47:
[----:B------:R-:W-:Y:S05]  /*28f0*/  BSYNC B0 ;  /* 0x0000000000007941 */ /* 0x000fea0003800000 */
.L_x_46:
[C---:B-12---:R-:W-:Y:S01]  /*2900*/  SHF.L.U32 R0, R12.reuse, 0x10, RZ ;  /* 0x000000100c007819 */ /* 0x046fe200000006ff */
[----:B---3--:R-:W-:Y:S01]  /*2910*/  IMAD.U32 R104, R9, 0x10000, RZ ;  /* 0x0001000009687824 */ /* 0x008fe200078e00ff */
[----:B------:R-:W-:Y:S01]  /*2920*/  LOP3.LUT R6, R12, 0xffff0000, RZ, 0xc0, !PT ;  /* 0xffff00000c067812 */ /* 0x000fe200078ec0ff */
[C---:B------:R-:W-:Y:S01]  /*2930*/  IMAD.U32 R12, R13.reuse, 0x10000, RZ ;  /* 0x000100000d0c7824 */ /* 0x040fe200078e00ff */
[----:B------:R-:W-:Y:S01]  /*2940*/  LOP3.LUT R20, R13, 0xffff0000, RZ, 0xc0, !PT ;  /* 0xffff00000d147812 */ /* 0x000fe200078ec0ff */
[C---:B-----5:R-:W-:Y:S01]  /*2950*/  FMUL R5, R89.reuse, R0 ;  /* 0x0000000059057220 */ /* 0x060fe20000400000 */
[----:B------:R-:W-:Y:S01]  /*2960*/  MOV R116, 0x3bbb989d ;  /* 0x3bbb989d00747802 */ /* 0x000fe20000000f00 */
[----:B------:R-:W-:Y:S01]  /*2970*/  FMUL R6, R89, R6 ;  /* 0x0000000659067220 */ /* 0x000fe20000400000 */
[----:B------:R-:W-:Y:S01]  /*2980*/  LOP3.LUT R106, R9, 0xffff0000, RZ, 0xc0, !PT ;  /* 0xffff0000096a7812 */ /* 0x000fe200078ec0ff */
[C---:B------:R-:W-:Y:S01]  /*2990*/  FFMA R24, R90.reuse, R24, R5 ;  /* 0x000000185a187223 */ /* 0x040fe20000000005 */
[C---:B------:R-:W-:Y:S01]  /*29a0*/  FMUL R7, R89.reuse, R12 ;  /* 0x0000000c59077220 */ /* 0x040fe20000400000 */
[----:B------:R-:W-:Y:S01]  /*29b0*/  FMUL R9, R89, R20 ;  /* 0x0000001459097220 */ /* 0x000fe20000400000 */
[----:B------:R-:W-:Y:S01]  /*29c0*/  FFMA R25, R90, R25, R6 ;  /* 0x000000195a197223 */ /* 0x000fe20000000006 */
[----:B------:R-:W-:-:S02]  /*29d0*/  IMAD.MOV.U32 R123, RZ, RZ, 0x437c0000 ;  /* 0x437c0000ff7b7424 */ /* 0x000fc400078e00ff */
[----:B------:R-:W-:Y:S01]  /*29e0*/  FFMA.SAT R3, -R24, R116, 0.5 ;  /* 0x3f00000018037423 */ /* 0x000fe20000002174 */
[C---:B------:R-:W-:Y:S01]  /*29f0*/  FFMA R26, R90.reuse, R26, R7 ;  /* 0x0000001a5a1a7223 */ /* 0x040fe20000000007 */
[----:B------:R-:W-:Y:S01]  /*2a00*/  FFMA R27, R90, R27, R9 ;  /* 0x0000001b5a1b7223 */ /* 0x000fe20000000009 */
[-C--:B------:R-:W-:Y:S01]  /*2a10*/  FFMA.SAT R12, -R25, R116.reuse, 0.5 ;  /* 0x3f000000190c7423 */ /* 0x080fe20000002174 */
[-C--:B------:R-:W-:Y:S01]  /*2a20*/  FFMA.RM R3, R3, R123.reuse, 12582913 ;  /* 0x4b40000103037423 */ /* 0x080fe2000000407b */
[C---:B------:R-:W-:Y:S01]  /*2a30*/  IMAD.U32 R98, R15.reuse, 0x10000, RZ ;  /* 0x000100000f627824 */ /* 0x040fe200078e00ff */
[----:B------:R-:W-:Y:S01]  /*2a40*/  LOP3.LUT R100, R15, 0xffff0000, RZ, 0xc0, !PT ;  /* 0xffff00000f647812 */ /* 0x000fe200078ec0ff */
[-C--:B------:R-:W-:Y:S01]  /*2a50*/  FFMA.SAT R13, -R26, R116.reuse, 0.5 ;  /* 0x3f0000001a0d7423 */ /* 0x080fe20000002174 */
[----:B------:R-:W-:Y:S01]  /*2a60*/  FFMA.SAT R15, -R27, R116, 0.5 ;  /* 0x3f0000001b0f7423 */ /* 0x000fe20000002174 */
[-C--:B------:R-:W-:Y:S01]  /*2a70*/  FFMA.RM R20, R12, R123.reuse, 12582913 ;  /* 0x4b4000010c147423 */ /* 0x080fe2000000407b */
[C---:B------:R-:W-:Y:S01]  /*2a80*/  IMAD.U32 R110, R11.reuse, 0x10000, RZ ;  /* 0x000100000b6e7824 */ /* 0x040fe200078e00ff */
[----:B------:R-:W-:Y:S01]  /*2a90*/  LOP3.LUT R0, R11, 0xffff0000, RZ, 0xc0, !PT ;  /* 0xffff00000b007812 */ /* 0x000fe200078ec0ff */
[----:B------:R-:W-:Y:S01]  /*2aa0*/  FADD R11, R3, -12583039 ;  /* 0xcb40007f030b7421 */ /* 0x000fe20000000000 */
[-C--:B------:R-:W-:Y:S01]  /*2ab0*/  FFMA.RM R105, R13, R123.reuse, 12582913 ;  /* 0x4b4000010d697423 */ /* 0x080fe2000000407b */
[----:B------:R-:W-:Y:S01]  /*2ac0*/  FFMA.RM R107, R15, R123, 12582913 ;  /* 0x4b4000010f6b7423 */ /* 0x000fe2000000407b */
[----:B------:R-:W-:Y:S01]  /*2ad0*/  FADD R12, R20, -12583039 ;  /* 0xcb40007f140c7421 */ /* 0x000fe20000000000 */
[----:B------:R-:W-:Y:S01]  /*2ae0*/  FMUL R15, R89, R98 ;  /* 0x00000062590f7220 */ /* 0x000fe20000400000 */
[----:B------:R-:W-:Y:S01]  /*2af0*/  SHF.L.U32 R22, R14, 0x10, RZ ;  /* 0x000000100e167819 */ /* 0x000fe200000006ff */
[----:B------:R-:W-:Y:S01]  /*2b00*/  FFMA R11, -R24, 1.4426950216293334961, -R11 ;  /* 0x3fb8aa3b180b7823 */ /* 0x000fe2000000090b */
[----:B------:R-:W-:Y:S01]  /*2b10*/  FADD R13, R105, -12583039 ;  /* 0xcb40007f690d7421 */ /* 0x000fe20000000000 */
[----:B------:R-:W-:Y:S01]  /*2b20*/  FFMA R12, -R25, 1.4426950216293334961, -R12 ;  /* 0x3fb8aa3b190c7823 */ /* 0x000fe2000000090c */
[----:B------:R-:W-:Y:S01]  /*2b30*/  FFMA R30, R90, R30, R15 ;  /* 0x0000001e5a1e7223 */ /* 0x000fe2000000000f */
[----:B------:R-:W-:Y:S01]  /*2b40*/  FFMA R24, -R24, 1.925963033500011079e-08, R11 ;  /* 0x32a5706018187823 */ /* 0x000fe2000000010b */
[----:B------:R-:W-:Y:S01]  /*2b50*/  FMUL R11, R89, R22 ;  /* 0x00000016590b7220 */ /* 0x000fe20000400000 */
[----:B------:R-:W-:Y:S01]  /*2b60*/  LOP3.LUT R14, R14, 0xffff0000, RZ, 0xc0, !PT ;  /* 0xffff00000e0e7812 */ /* 0x000fe200078ec0ff */
[----:B------:R-:W-:Y:S01]  /*2b70*/  FADD R112, R107, -12583039 ;  /* 0xcb40007f6b707421 */ /* 0x000fe20000000000 */
[----:B------:R-:W-:Y:S01]  /*2b80*/  FFMA R13, -R26, 1.4426950216293334961, -R13 ;  /* 0x3fb8aa3b1a0d7823 */ /* 0x000fe2000000090d */
[----:B------:R-:W-:Y:S01]  /*2b90*/  FFMA R12, -R25, 1.925963033500011079e-08, R12 ;  /* 0x32a57060190c7823 */ /* 0x000fe2000000010c */
[----:B------:R-:W-:Y:S01]  /*2ba0*/  FMUL R21, R89, R100 ;  /* 0x0000006459157220 */ /* 0x000fe20000400000 */
[----:B------:R-:W-:Y:S01]  /*2bb0*/  FFMA.SAT R25, -R30, R116, 0.5 ;  /* 0x3f0000001e197423 */ /* 0x000fe20000002174 */
[----:B------:R-:W-:Y:S01]  /*2bc0*/  FFMA R28, R90, R28, R11 ;  /* 0x0000001c5a1c7223 */ /* 0x000fe2000000000b */
[----:B------:R-:W-:Y:S01]  /*2bd0*/  FFMA R112, -R27, 1.4426950216293334961, -R112 ;  /* 0x3fb8aa3b1b707823 */ /* 0x000fe20000000970 */
[----:B------:R-:W-:Y:S01]  /*2be0*/  FFMA R26, -R26, 1.925963033500011079e-08, R13 ;  /* 0x32a570601a1a7823 */ /* 0x000fe2000000010d */
[----:B------:R-:W-:Y:S01]  /*2bf0*/  FMUL R13, R89, R14 ;  /* 0x0000000e590d7220 */ /* 0x000fe20000400000 */
[----:B------:R-:W-:Y:S01]  /*2c00*/  FFMA R31, R90, R31, R21 ;  /* 0x0000001f5a1f7223 */ /* 0x000fe20000000015 */
[----:B------:R-:W-:Y:S01]  /*2c10*/  FFMA.RM R98, R25, R123, 12582913 ;  /* 0x4b40000119627423 */ /* 0x000fe2000000407b */
[-C--:B------:R-:W-:Y:S01]  /*2c20*/  FFMA.SAT R14, -R28, R116.reuse, 0.5 ;  /* 0x3f0000001c0e7423 */ /* 0x080fe20000002174 */
[----:B------:R-:W-:Y:S01]  /*2c30*/  FFMA R112, -R27, 1.925963033500011079e-08, R112 ;  /* 0x32a570601b707823 */ /* 0x000fe20000000170 */
[----:B------:R-:W-:Y:S01]  /*2c40*/  FFMA R29, R90, R29, R13 ;  /* 0x0000001d5a1d7223 */ /* 0x000fe2000000000d */
[-C--:B------:R-:W-:Y:S01]  /*2c50*/  FFMA.SAT R27, -R31, R116.reuse, 0.5 ;  /* 0x3f0000001f1b7423 */ /* 0x080fe20000002174 */
[----:B------:R-:W-:Y:S01]  /*2c60*/  FADD R25, R98, -12583039 ;  /* 0xcb40007f62197421 */ /* 0x000fe20000000000 */
[-C--:B------:R-:W-:Y:S01]  /*2c70*/  FFMA.RM R14, R14, R123.reuse, 12582913 ;  /* 0x4b4000010e0e7423 */ /* 0x080fe2000000407b */
[C---:B------:R-:W-:Y:S01]  /*2c80*/  SHF.L.U32 R102, R8.reuse, 0x10, RZ ;  /* 0x0000001008667819 */ /* 0x040fe200000006ff */
[----:B------:R-:W-:Y:S01]  /*2c90*/  FFMA.SAT R22, -R29, R116, 0.5 ;  /* 0x3f0000001d167423 */ /* 0x000fe20000002174 */
[----:B------:R-:W-:Y:S01]  /*2ca0*/  LOP3.LUT R8, R8, 0xffff0000, RZ, 0xc0, !PT ;  /* 0xffff000008087812 */ /* 0x000fe200078ec0ff */
[-C--:B------:R-:W-:Y:S01]  /*2cb0*/  FFMA.RM R100, R27, R123.reuse, 12582913 ;  /* 0x4b4000011b647423 */ /* 0x080fe2000000407b */
[----:B------:R-:W-:Y:S01]  /*2cc0*/  FFMA R25, -R30, 1.4426950216293334961, -R25 ;  /* 0x3fb8aa3b1e197823 */ /* 0x000fe20000000919 */
[----:B------:R-:W-:Y:S01]  /*2cd0*/  FADD R23, R14, -12583039 ;  /* 0xcb40007f0e177421 */ /* 0x000fe20000000000 */
[----:B------:R-:W-:Y:S01]  /*2ce0*/  FFMA.RM R22, R22, R123, 12582913 ;  /* 0x4b40000116167423 */ /* 0x000fe2000000407b */
[----:B------:R-:W-:Y:S01]  /*2cf0*/  FADD R114, R100, -12583039 ;  /* 0xcb40007f64727421 */ /* 0x000fe20000000000 */
[----:B------:R-:W-:Y:S01]  /*2d00*/  FFMA R30, -R30, 1.925963033500011079e-08, R25 ;  /* 0x32a570601e1e7823 */ /* 0x000fe20000000119 */
[----:B------:R-:W-:Y:S01]  /*2d10*/  FMUL R25, R89, R8 ;  /* 0x0000000859197220 */ /* 0x000fe20000400000 */
[----:B------:R-:W-:Y:S01]  /*2d20*/  FFMA R23, -R28, 1.4426950216293334961, -R23 ;  /* 0x3fb8aa3b1c177823 */ /* 0x000fe20000000917 */
[----:B------:R1:W-:Y:S01]  /*2d30*/  MUFU.EX2 R103, R12 ;  /* 0x0000000c00677308 */ /* 0x0003e20000000800 */
[----:B------:R-:W-:Y:S01]  /*2d40*/  FFMA R114, -R31, 1.4426950216293334961, -R114 ;  /* 0x3fb8aa3b1f727823 */ /* 0x000fe20000000972 */
[----:B------:R-:W-:Y:S01]  /*2d50*/  FFMA R33, R90, R33, R25 ;  /* 0x000000215a217223 */ /* 0x000fe20000000019 */
[----:B------:R-:W-:Y:S01]  /*2d60*/  FFMA R28, -R28, 1.925963033500011079e-08, R23 ;  /* 0x32a570601c1c7823 */ /* 0x000fe20000000117 */
[C---:B------:R-:W-:Y:S01]  /*2d70*/  FMUL R23, R89.reuse, R102 ;  /* 0x0000006659177220 */ /* 0x040fe20000400000 */
[----:B------:R-:W-:Y:S01]  /*2d80*/  FMUL R27, R89, R104 ;  /* 0x00000068591b7220 */ /* 0x000fe20000400000 */
[----:B------:R-:W-:Y:S01]  /*2d90*/  FFMA R114, -R31, 1.925963033500011079e-08, R114 ;  /* 0x32a570601f727823 */ /* 0x000fe20000000172 */
[----:B------:R-:W-:Y:S01]  /*2da0*/  FFMA.SAT R31, -R33, R116, 0.5 ;  /* 0x3f000000211f7423 */ /* 0x000fe20000002174 */
[----:B------:R-:W-:Y:S01]  /*2db0*/  FFMA R32, R90, R32, R23 ;  /* 0x000000205a207223 */ /* 0x000fe20000000017 */
[----:B-1----:R-:W-:Y:S01]  /*2dc0*/  FADD R12, R22, -12583039 ;  /* 0xcb40007f160c7421 */ /* 0x002fe20000000000 */
[----:B------:R-:W-:Y:S01]  /*2dd0*/  FFMA R34, R90, R34, R27 ;  /* 0x000000225a227223 */ /* 0x000fe2000000001b */
[-C--:B------:R-:W-:Y:S01]  /*2de0*/  FFMA.RM R102, R31, R123.reuse, 12582913 ;  /* 0x4b4000011f667423 */ /* 0x080fe2000000407b */
[----:B------:R1:W2:Y:S01]  /*2df0*/  MUFU.EX2 R109, R28 ;  /* 0x0000001c006d7308 */ /* 0x0002a20000000800 */
[----:B------:R-:W-:Y:S01]  /*2e00*/  FFMA R12, -R29, 1.4426950216293334961, -R12 ;  /* 0x3fb8aa3b1d0c7823 */ /* 0x000fe2000000090c */
[----:B------:R-:W-:Y:S01]  /*2e10*/  FFMA.SAT R104, -R34, R116, 0.5 ;  /* 0x3f00000022687423 */ /* 0x000fe20000002174 */
[----:B------:R-:W-:Y:S01]  /*2e20*/  FMUL R8, R89, R106 ;  /* 0x0000006a59087220 */ /* 0x000fe20000400000 */
[----:B------:R-:W-:Y:S01]  /*2e30*/  SHF.L.U32 R108, R10, 0x10, RZ ;  /* 0x000000100a6c7819 */ /* 0x000fe200000006ff */
[----:B------:R-:W-:Y:S01]  /*2e40*/  FFMA R12, -R29, 1.925963033500011079e-08, R12 ;  /* 0x32a570601d0c7823 */ /* 0x000fe2000000010c */
[----:B------:R-:W-:Y:S01]  /*2e50*/  FFMA.RM R104, R104, R123, 12582913 ;  /* 0x4b40000168687423 */ /* 0x000fe2000000407b */
[----:B------:R-:W-:Y:S01]  /*2e60*/  FFMA R35, R90, R35, R8 ;  /* 0x000000235a237223 */ /* 0x000fe20000000008 */
[----:B------:R-:W-:Y:S01]  /*2e70*/  LOP3.LUT R10, R10, 0xffff0000, RZ, 0xc0, !PT ;  /* 0xffff00000a0a7812 */ /* 0x000fe200078ec0ff */
[-C--:B-1----:R-:W-:Y:S01]  /*2e80*/  FFMA.SAT R28, -R32, R116.reuse, 0.5 ;  /* 0x3f000000201c7423 */ /* 0x082fe20000002174 */
[----:B------:R1:W-:Y:S01]  /*2e90*/  MUFU.EX2 R111, R12 ;  /* 0x0000000c006f7308 */ /* 0x0003e20000000800 */
[----:B------:R-:W-:Y:S01]  /*2ea0*/  FADD R31, R104, -12583039 ;  /* 0xcb40007f681f7421 */ /* 0x000fe20000000000 */
[----:B------:R-:W-:Y:S01]  /*2eb0*/  FFMA.SAT R106, -R35, R116, 0.5 ;  /* 0x3f000000236a7423 */ /* 0x000fe20000002174 */
[-C--:B------:R-:W-:Y:S01]  /*2ec0*/  FFMA.RM R28, R28, R123.reuse, 12582913 ;  /* 0x4b4000011c1c7423 */ /* 0x080fe2000000407b */
[C---:B------:R-:W-:Y:S01]  /*2ed0*/  FMUL R10, R89.reuse, R10 ;  /* 0x0000000a590a7220 */ /* 0x040fe20000400000 */
[----:B------:R-:W-:Y:S01]  /*2ee0*/  FFMA R31, -R34, 1.4426950216293334961, -R31 ;  /* 0x3fb8aa3b221f7823 */ /* 0x000fe2000000091f */
[----:B------:R-:W-:Y:S01]  /*2ef0*/  FFMA.RM R106, R106, R123, 12582913 ;  /* 0x4b4000016a6a7423 */ /* 0x000fe2000000407b */
[----:B------:R-:W-:Y:S01]  /*2f00*/  FADD R29, R28, -12583039 ;  /* 0xcb40007f1c1d7421 */ /* 0x000fe20000000000 */
[----:B------:R3:W-:Y:S01]  /*2f10*/  MUFU.EX2 R113, R30 ;  /* 0x0000001e00717308 */ /* 0x0007e20000000800 */
[----:B-1----:R-:W-:Y:S01]  /*2f20*/  FADD R12, R102, -12583039 ;  /* 0xcb40007f660c7421 */ /* 0x002fe20000000000 */
[----:B------:R-:W-:Y:S01]  /*2f30*/  FFMA R34, -R34, 1.925963033500011079e-08, R31 ;  /* 0x32a5706022227823 */ /* 0x000fe2000000011f */
[----:B------:R-:W-:Y:S01]  /*2f40*/  FFMA R29, -R32, 1.4426950216293334961, -R29 ;  /* 0x3fb8aa3b201d7823 */ /* 0x000fe2000000091d */
[----:B------:R-:W-:Y:S01]  /*2f50*/  FMUL R31, R89, R110 ;  /* 0x0000006e591f7220 */ /* 0x000fe20000400000 */
[----:B------:R-:W-:Y:S01]  /*2f60*/  FFMA R12, -R33, 1.4426950216293334961, -R12 ;  /* 0x3fb8aa3b210c7823 */ /* 0x000fe2000000090c */
[----:B------:R-:W-:Y:S01]  /*2f70*/  FFMA R37, R90, R37, R10 ;  /* 0x000000255a257223 */ /* 0x000fe2000000000a */
[----:B------:R-:W-:Y:S01]  /*2f80*/  FFMA R32, -R32, 1.925963033500011079e-08, R29 ;  /* 0x32a5706020207823 */ /* 0x000fe2000000011d */
[----:B------:R-:W-:Y:S01]  /*2f90*/  FMUL R29, R89, R108 ;  /* 0x0000006c591d7220 */ /* 0x000fe20000400000 */
[----:B------:R-:W-:Y:S01]  /*2fa0*/  FFMA R33, -R33, 1.925963033500011079e-08, R12 ;  /* 0x32a5706021217823 */ /* 0x000fe2000000010c */
[----:B------:R-:W-:Y:S01]  /*2fb0*/  FMUL R12, R89, R0 ;  /* 0x00000000590c7220 */ /* 0x000fe20000400000 */
[----:B---3--:R-:W-:Y:S01]  /*2fc0*/  FADD R30, R106, -12583039 ;  /* 0xcb40007f6a1e7421 */ /* 0x008fe20000000000 */
[----:B------:R1:W-:Y:S01]  /*2fd0*/  MUFU.EX2 R115, R114 ;  /* 0x0000007200737308 */ /* 0x0003e20000000800 */
[C---:B------:R-:W-:Y:S01]  /*2fe0*/  FFMA R36, R90.reuse, R36, R29 ;  /* 0x000000245a247223 */ /* 0x040fe2000000001d */
[C---:B------:R-:W-:Y:S01]  /*2ff0*/  FFMA R39, R90.reuse, R39, R12 ;  /* 0x000000275a277223 */ /* 0x040fe2000000000c */
[----:B------:R-:W-:Y:S01]  /*3000*/  FFMA R30, -R35, 1.4426950216293334961, -R30 ;  /* 0x3fb8aa3b231e7823 */ /* 0x000fe2000000091e */
[----:B------:R-:W-:Y:S01]  /*3010*/  FFMA R38, R90, R38, R31 ;  /* 0x000000265a267223 */ /* 0x000fe2000000001f */
[-C--:B------:R-:W-:Y:S01]  /*3020*/  FFMA.SAT R0, -R36, R116.reuse, 0.5 ;  /* 0x3f00000024007423 */ /* 0x080fe20000002174 */
[----:B------:R-:W-:Y:S01]  /*3030*/  SHF.L.U32 R3, R3, 0x17, RZ ;  /* 0x0000001703037819 */ /* 0x000fe200000006ff */
[----:B------:R-:W-:Y:S01]  /*3040*/  FFMA R30, -R35, 1.925963033500011079e-08, R30 ;  /* 0x32a57060231e7823 */ /* 0x000fe2000000011e */
[----:B------:R-:W3:Y:S01]  /*3050*/  MUFU.EX2 R24, R24 ;  /* 0x0000001800187308 */ /* 0x000ee20000000800 */
[-C--:B-1----:R-:W-:Y:S01]  /*3060*/  FFMA.SAT R114, -R39, R116.reuse, 0.5 ;  /* 0x3f00000027727423 */ /* 0x082fe20000002174 */
[----:B------:R-:W-:Y:S01]  /*3070*/  FFMA.SAT R108, -R38, R116, 0.5 ;  /* 0x3f000000266c7423 */ /* 0x000fe20000002174 */
[-C--:B------:R-:W-:Y:S01]  /*3080*/  FFMA.RM R0, R0, R123.reuse, 12582913 ;  /* 0x4b40000100007423 */ /* 0x080fe2000000407b */
[----:B------:R-:W-:Y:S01]  /*3090*/  SHF.L.U32 R14, R14, 0x17, RZ ;  /* 0x000000170e0e7819 */ /* 0x000fe200000006ff */
[-C--:B------:R-:W-:Y:S01]  /*30a0*/  FFMA.RM R114, R114, R123.reuse, 12582913 ;  /* 0x4b40000172727423 */ /* 0x080fe2000000407b */
[----:B------:R-:W-:Y:S01]  /*30b0*/  FFMA.RM R110, R108, R123, 12582913 ;  /* 0x4b4000016c6e7423 */ /* 0x000fe2000000407b */
[----:B------:R-:W-:Y:S01]  /*30c0*/  FADD R119, R0, -12583039 ;  /* 0xcb40007f00777421 */ /* 0x000fe20000000000 */
[----:B------:R1:W-:Y:S01]  /*30d0*/  MUFU.EX2 R117, R32 ;  /* 0x0000002000757308 */ /* 0x0003e20000000800 */
[----:B--2---:R-:W-:Y:S01]  /*30e0*/  FFMA R109, R14, R109, 1 ;  /* 0x3f8000000e6d7423 */ /* 0x004fe2000000006d */
[----:B------:R-:W-:Y:S01]  /*30f0*/  SHF.L.U32 R105, R105, 0x17, RZ ;  /* 0x0000001769697819 */ /* 0x000fe200000006ff */
[----:B------:R-:W-:Y:S01]  /*3100*/  FFMA R121, -R36, 1.4426950216293334961, -R119 ;  /* 0x3fb8aa3b24797823 */ /* 0x000fe20000000977 */
[----:B------:R-:W-:Y:S01]  /*3110*/  IMAD.SHL.U32 R107, R107, 0x800000, RZ ;  /* 0x008000006b6b7824 */ /* 0x000fe200078e00ff */
[----:B------:R-:W-:Y:S01]  /*3120*/  SHF.L.U32 R98, R98, 0x17, RZ ;  /* 0x0000001762627819 */ /* 0x000fe200000006ff */
[----:B------:R-:W-:-:S02]  /*3130*/  IMAD.SHL.U32 R20, R20, 0x800000, RZ ;  /* 0x0080000014147824 */ /* 0x000fc400078e00ff */
[----:B------:R-:W-:Y:S01]  /*3140*/  FFMA R121, -R36, 1.925963033500011079e-08, R121 ;  /* 0x32a5706024797823 */ /* 0x000fe20000000179 */
[----:B------:R2:W-:Y:S01]  /*3150*/  MUFU.EX2 R35, R34 ;  /* 0x0000002200237308 */ /* 0x0005e20000000800 */
[----:B-1----:R-:W-:Y:S01]  /*3160*/  FFMA.SAT R32, -R37, R116, 0.5 ;  /* 0x3f00000025207423 */ /* 0x002fe20000002174 */
[----:B------:R-:W-:Y:S01]  /*3170*/  SHF.L.U32 R28, R28, 0x17, RZ ;  /* 0x000000171c1c7819 */ /* 0x000fe200000006ff */
[----:B------:R-:W-:Y:S01]  /*3180*/  IMAD.SHL.U32 R22, R22, 0x800000, RZ ;  /* 0x0080000016167824 */ /* 0x000fe200078e00ff */
[----:B------:R-:W-:Y:S01]  /*3190*/  SHF.L.U32 R106, R106, 0x17, RZ ;  /* 0x000000176a6a7819 */ /* 0x000fe200000006ff */
[----:B------:R-:W-:Y:S01]  /*31a0*/  FFMA.RM R32, R32, R123, 12582913 ;  /* 0x4b40000120207423 */ /* 0x000fe2000000407b */
[----:B------:R-:W-:Y:S01]  /*31b0*/  FADD R123, R110, -12583039 ;  /* 0xcb40007f6e7b7421 */ /* 0x000fe20000000000 */
[----:B------:R-:W-:Y:S01]  /*31c0*/  IMAD.SHL.U32 R100, R100, 0x800000, RZ ;  /* 0x0080000064647824 */ /* 0x000fe200078e00ff */
[----:B------:R-:W1:Y:S01]  /*31d0*/  MUFU.EX2 R26, R26 ;  /* 0x0000001a001a7308 */ /* 0x000e620000000800 */
[----:B--2---:R-:W-:Y:S01]  /*31e0*/  FADD R34, R114, -12583039 ;  /* 0xcb40007f72227421 */ /* 0x004fe20000000000 */
[----:B------:R-:W-:Y:S01]  /*31f0*/  FADD R108, R32, -12583039 ;  /* 0xcb40007f206c7421 */ /* 0x000fe20000000000 */
[----:B------:R-:W-:Y:S01]  /*3200*/  FFMA R123, -R38, 1.4426950216293334961, -R123 ;  /* 0x3fb8aa3b267b7823 */ /* 0x000fe2000000097b */
[----:B------:R-:W-:Y:S01]  /*3210*/  SHF.L.U32 R32, R32, 0x17, RZ ;  /* 0x0000001720207819 */ /* 0x000fe200000006ff */
[----:B------:R-:W-:Y:S01]  /*3220*/  FFMA R34, -R39, 1.4426950216293334961, -R34 ;  /* 0x3fb8aa3b27227823 */ /* 0x000fe20000000922 */
[----:B------:R-:W-:Y:S01]  /*3230*/  FFMA R108, -R37, 1.4426950216293334961, -R108 ;  /* 0x3fb8aa3b256c7823 */ /* 0x000fe2000000096c */
[----:B------:R-:W-:Y:S01]  /*3240*/  FFMA R123, -R38, 1.925963033500011079e-08, R123 ;  /* 0x32a57060267b7823 */ /* 0x000fe2000000017b */
[----:B------:R-:W2:Y:S01]  /*3250*/  MUFU.EX2 R112, R112 ;  /* 0x0000007000707308 */ /* 0x000ea20000000800 */
[----:B------:R-:W-:Y:S01]  /*3260*/  FFMA R34, -R39, 1.925963033500011079e-08, R34 ;  /* 0x32a5706027227823 */ /* 0x000fe20000000122 */
[----:B---3--:R-:W-:Y:S01]  /*3270*/  FFMA R39, R3, R24, 1 ;  /* 0x3f80000003277423 */ /* 0x008fe20000000018 */
[----:B------:R-:W-:Y:S01]  /*3280*/  FFMA R108, -R37, 1.925963033500011079e-08, R108 ;  /* 0x32a57060256c7823 */ /* 0x000fe2000000016c */
[----:B------:R-:W-:Y:S01]  /*3290*/  SHF.L.U32 R114, R114, 0x17, RZ ;  /* 0x0000001772727819 */ /* 0x000fe200000006ff */
[----:B------:R-:W-:Y:S01]  /*32a0*/  IMAD.SHL.U32 R102, R102, 0x800000, RZ ;  /* 0x0080000066667824 */ /* 0x000fe200078e00ff */
[----:B------:R-:W-:Y:S01]  /*32b0*/  BSSY B1, `(.L_x_51) ;  /* 0x0000025000017945 */ /* 0x000fe20003800000 */
[----:B------:R-:W-:Y:S01]  /*32c0*/  IADD3 R14, R39, 0x1800000, RZ ;  /* 0x01800000270e7810 */ /* 0x000fe20007ffe0ff */
[----:B------:R-:W3:Y:S01]  /*32d0*/  MUFU.EX2 R33, R33 ;  /* 0x0000002100217308 */ /* 0x000ee20000000800 */
[----:B------:R-:W-:-:S02]  /*32e0*/  IMAD.SHL.U32 R104, R104, 0x800000, RZ ;  /* 0x0080000068687824 */ /* 0x000fc400078e00ff */
[----:B-1----:R-:W-:Y:S01]  /*32f0*/  FFMA R105, R105, R26, 1 ;  /* 0x3f80000069697423 */ /* 0x002fe2000000001a */
[----:B------:R-:W-:Y:S01]  /*3300*/  LOP3.LUT R14, R14, 0x7f800000, RZ, 0xc0, !PT ;  /* 0x7f8000000e0e7812 */ /* 0x000fe200078ec0ff */
[----:B------:R-:W-:Y:S02]  /*3310*/  IMAD.SHL.U32 R0, R0, 0x800000, RZ ;  /* 0x0080000000007824 */ /* 0x000fe400078e00ff */
[----:B------:R-:W-:Y:S01]  /*3320*/  FFMA R20, R20, R103, 1 ;  /* 0x3f80000014147423 */ /* 0x000fe20000000067 */
[----:B------:R-:W-:Y:S01]  /*3330*/  IMAD.SHL.U32 R110, R110, 0x800000, RZ ;  /* 0x008000006e6e7824 */ /* 0x000fe200078e00ff */
[----:B------:R-:W-:Y:S01]  /*3340*/  ISETP.GT.U32.AND P2, PT, R14, 0x1ffffff, PT ;  /* 0x01ffffff0e00780c */ /* 0x000fe20003f44070 */
[----:B------:R-:W1:Y:S01]  /*3350*/  MUFU.EX2 R119, R30 ;  /* 0x0000001e00777308 */ /* 0x000e620000000800 */
[----:B--2---:R-:W-:Y:S01]  /*3360*/  FFMA R112, R107, R112, 1 ;  /* 0x3f8000006b707423 */ /* 0x004fe20000000070 */
[----:B------:R-:W-:Y:S01]  /*3370*/  FFMA R22, R22, R111, 1 ;  /* 0x3f80000016167423 */ /* 0x000fe2000000006f */
[----:B------:R-:W-:Y:S01]  /*3380*/  FFMA R113, R98, R113, 1 ;  /* 0x3f80000062717423 */ /* 0x000fe20000000071 */
[----:B------:R-:W-:Y:S01]  /*3390*/  FFMA R24, R100, R115, 1 ;  /* 0x3f80000064187423 */ /* 0x000fe20000000073 */
[----:B------:R-:W-:Y:S01]  /*33a0*/  FFMA R117, R28, R117, 1 ;  /* 0x3f8000001c757423 */ /* 0x000fe20000000075 */
[----:B------:R-:W-:-:S02]  /*33b0*/  FFMA R107, R104, R35, 1 ;  /* 0x3f800000686b7423 */ /* 0x000fc40000000023 */
[----:B------:R-:W2:Y:S01]  /*33c0*/  MUFU.EX2 R121, R121 ;  /* 0x0000007900797308 */ /* 0x000ea20000000800 */
[----:B---3--:R-:W-:-:S07]  /*33d0*/  FFMA R26, R102, R33, 1 ;  /* 0x3f800000661a7423 */ /* 0x008fce0000000021 */
[----:B------:R-:W3:Y:S01]  /*33e0*/  MUFU.EX2 R3, R108 ;  /* 0x0000006c00037308 */ /* 0x000ee20000000800 */
[----:B-1----:R-:W-:-:S07]  /*33f0*/  FFMA R106, R106, R119, 1 ;  /* 0x3f8000006a6a7423 */ /* 0x002fce0000000077 */
[----:B------:R-:W1:Y:S01]  /*3400*/  MUFU.EX2 R123, R123 ;  /* 0x0000007b007b7308 */ /* 0x000e620000000800 */
[----:B--2---:R-:W-:-:S07]  /*3410*/  FFMA R121, R0, R121, 1 ;  /* 0x3f80000000797423 */ /* 0x004fce0000000079 */
[----:B------:R-:W2:Y:S01]  /*3420*/  MUFU.EX2 R37, R34 ;  /* 0x0000002200257308 */ /* 0x000ea20000000800 */
[----:B---3--:R-:W-:Y:S01]  /*3430*/  FFMA R30, R32, R3, 1 ;  /* 0x3f800000201e7423 */ /* 0x008fe20000000003 */
[----:B-1----:R-:W-:Y:S01]  /*3440*/  FFMA R123, R110, R123, 1 ;  /* 0x3f8000006e7b7423 */ /* 0x002fe2000000007b */
[----:B--2---:R-:W-:Y:S01]  /*3450*/  FFMA R114, R114, R37, 1 ;  /* 0x3f80000072727423 */ /* 0x004fe20000000025 */
[----:B------:R-:W-:Y:S06]  /*3460*/  @P2 BRA `(.L_x_52) ;  /* 0x0000000000142947 */ /* 0x000fec0003800000 */
[----:B------:R-:W-:Y:S01]  /*3470*/  IMAD.MOV.U32 R0, RZ, RZ, R39 ;  /* 0x000000ffff007224 */ /* 0x000fe200078e0027 */
[----:B------:R-:W-:-:S07]  /*3480*/  MOV R34, 0x34a0 ;  /* 0x000034a000227802 */ /* 0x000fce0000000f00 */
[----:B------:R-:W-:Y:S05]  /*3490*/  CALL.REL.NOINC `($__internal_0_$__cuda_sm20_rcp_rn_f32_slowpath) ;  /* 0x000000a400607944 */ /* 0x000fea0003c00000 */
[----:B------:R-:W-:Y:S01]  /*34a0*/  MOV R32, R3 ;  /* 0x0000000300207202 */ /* 0x000fe20000000f00 */
[----:B------:R-:W-:Y:S06]  /*34b0*/  BRA `(.L_x_53) ;  /* 0x0000000000107947 */ /* 0x000fec0003800000 */
.L_x_52:
[----:B------:R-:W1:Y:S02]  /*34c0*/  MUFU.RCP R32, R39 ;  /* 0x0000002700207308 */ /* 0x000e640000001000 */
[----:B-1----:R-:W-:-:S04]  /*34d0*/  FFMA R0, R39, R32, -1 ;  /* 0xbf80000027007423 */ /* 0x002fc80000000020 */
[----:B------:R-:W-:-:S04]  /*34e0*/  FADD.FTZ R3, -R0, -RZ ;  /* 0x800000ff00037221 */ /* 0x000fc80000010100 */
[----:B------:R-:W-:-:S07]  /*34f0*/  FFMA R32, R32, R3, R32 ;  /* 0x0000000320207223 */ /* 0x000fce0000000020 */
.L_x_53:
[----:B------:R-:W-:Y:S05]  /*3500*/  BSYNC B1 ;  /* 0x0000000000017941 */ /* 0x000fea0003800000 */
.L_x_51:
[----:B------:R-:W-:Y:S01]  /*3510*/  VIADD R0, R20, 0x1800000 ;  /* 0x0180000014007836 */ /* 0x000fe20000000000 */
[----:B------:R-:W-:Y:S04]  /*3520*/  BSSY B1, `(.L_x_54) ;  /* 0x000000d000017945 */ /* 0x000fe80003800000 */
[----:B------:R-:W-:-:S04]  /*3530*/  LOP3.LUT R0, R0, 0x7f800000, RZ, 0xc0, !PT ;  /* 0x7f80000000007812 */ /* 0x000fc800078ec0ff */
[----:B------:R-:W-:-:S13]  /*3540*/  ISETP.GT.U32.AND P2, PT, R0, 0x1ffffff, PT ;  /* 0x01ffffff0000780c */ /* 0x000fda0003f44070 */
[----:B------:R-:W-:Y:S05]  /*3550*/  @P2 BRA `(.L_x_55) ;  /* 0x0000000000142947 */ /* 0x000fea0003800000 */
[----:B------:R-:W-:Y:S02]  /*3560*/  MOV R0, R20 ;  /* 0x0000001400007202 */ /* 0x000fe40000000f00 */
[----:B------:R-:W-:-:S07]  /*3570*/  MOV R34, 0x3590 ;  /* 0x0000359000227802 */ /* 0x000fce0000000f00 */
[----:B------:R-:W-:Y:S05]  /*3580*/  CALL.REL.NOINC `($__internal_0_$__cuda_sm20_rcp_rn_f32_slowpath) ;  /* 0x000000a400247944 */ /* 0x000fea0003c00000 */
[----:B------:R-:W-:Y:S01]  /*3590*/  IMAD.MOV.U32 R33, RZ, RZ, R3 ;  /* 0x000000ffff217224 */ /* 0x000fe200078e0003 */
[----:B------:R-:W-:Y:S06]  /*35a0*/  BRA `(.L_x_56) ;  /* 0x0000000000107947 */ /* 0x000fec0003800000 */
.L_x_55:
[----:B------:R-:W1:Y:S02]  /*35b0*/  MUFU.RCP R33, R20 ;  /* 0x0000001400217308 */ /* 0x000e640000001000 */
[----:B-1----:R-:W-:-:S04]  /*35c0*/  FFMA R0, R20, R33, -1 ;  /* 0xbf80000014007423 */ /* 0x002fc80000000021 */
[----:B------:R-:W-:-:S04]  /*35d0*/  FADD.FTZ R0, -R0, -RZ ;  /* 0x800000ff00007221 */ /* 0x000fc80000010100 */
[----:B------:R-:W-:-:S07]  /*35e0*/  FFMA R33, R33, R0, R33 ;  /* 0x0000000021217223 */ /* 0x000fce0000000021 */
.L_x_56:
[----:B------:R-:W-:Y:S05]  /*35f0*/  BSYNC B1 ;  /* 0x0000000000017941 */ /* 0x000fea0003800000 */
.L_x_54:
[----:B------:R-:W-:Y:S01]  /*3600*/  IADD3 R0, R105, 0x1800000, RZ ;  /* 0x0180000069007810 */ /* 0x000fe20007ffe0ff */
[----:B------:R-:W-:Y:S03]  /*3610*/  BSSY B1, `(.L_x_57) ;  /* 0x000000d000017945 */ /* 0x000fe60003800000 */
[----:B------:R-:W-:-:S04]  /*3620*/  LOP3.LUT R0, R0, 0x7f800000, RZ, 0xc0, !PT ;  /* 0x7f80000000007812 */ /* 0x000fc800078ec0ff */
[----:B------:R-:W-:-:S13]  /*3630*/  ISETP.GT.U32.AND P2, PT, R0, 0x1ffffff, PT ;  /* 0x01ffffff0000780c */ /* 0x000fda0003f44070 */
[----:B------:R-:W-:Y:S05]  /*3640*/  @P2 BRA `(.L_x_58) ;  /* 0x0000000000142947 */ /* 0x000fea0003800000 */
[----:B------:R-:W-:Y:S01]  /*3650*/  IMAD.MOV.U32 R0, RZ, RZ, R105 ;  /* 0x000000ffff007224 */ /* 0x000fe200078e0069 */
[----:B------:R-:W-:-:S07]  /*3660*/  MOV R34, 0x3680 ;  /* 0x0000368000227802 */ /* 0x000fce0000000f00 */
[----:B------:R-:W-:Y:S05]  /*3670*/  CALL.REL.NOINC `($__internal_0_$__cuda_sm20_rcp_rn_f32_slowpath) ;  /* 0x000000a000e87944 */ /* 0x000fea0003c00000 */
[----:B------:R-:W-:Y:S01]  /*3680*/  MOV R14, R3 ;  /* 0x00000003000e7202 */ /* 0x000fe20000000f00 */
[----:B------:R-:W-:Y:S06]  /*3690*/  BRA `(.L_x_59) ;  /* 0x0000000000107947 */ /* 0x000fec0003800000 */
.L_x_58:
[----:B------:R-:W1:Y:S02]  /*36a0*/  MUFU.RCP R14, R105 ;  /* 0x00000069000e7308 */ /* 0x000e640000001000 */
[----:B-1----:R-:W-:-:S04]  /*36b0*/  FFMA R0, R105, R14, -1 ;  /* 0xbf80000069007423 */ /* 0x002fc8000000000e */
[----:B------:R-:W-:-:S04]  /*36c0*/  FADD.FTZ R3, -R0, -RZ ;  /* 0x800000ff00037221 */ /* 0x000fc80000010100 */
[----:B------:R-:W-:-:S07]  /*36d0*/  FFMA R14, R14, R3, R14 ;  /* 0x000000030e0e7223 */ /* 0x000fce000000000e */
.L_x_59:
[----:B------:R-:W-:Y:S05]  /*36e0*/  BSYNC B1 ;  /* 0x0000000000017941 */ /* 0x000fea0003800000 */
.L_x_57:
        /* <DEDUP_REMOVED lines=10> */
.L_x_61:
[----:B------:R-:W1:Y:S02]  /*3790*/  MUFU.RCP R37, R112 ;  /* 0x0000007000257308 */ /* 0x000e640000001000 */
[----:B-1----:R-:W-:-:S04]  /*37a0*/  FFMA R0, R112, R37, -1 ;  /* 0xbf80000070007423 */ /* 0x002fc80000000025 */
[----:B------:R-:W-:-:S04]  /*37b0*/  FADD.FTZ R0, -R0, -RZ ;  /* 0x800000ff00007221 */ /* 0x000fc80000010100 */
[----:B------:R-:W-:-:S07]  /*37c0*/  FFMA R37, R37, R0, R37 ;  /* 0x0000000025257223 */ /* 0x000fce0000000025 */
.L_x_62:
[----:B------:R-:W-:Y:S05]  /*37d0*/  BSYNC B1 ;  /* 0x0000000000017941 */ /* 0x000fea0003800000 */
.L_x_60:
        /* <DEDUP_REMOVED lines=10> */
.L_x_64:
[----:B------:R-:W1:Y:S02]  /*3880*/  MUFU.RCP R20, R109 ;  /* 0x0000006d00147308 */ /* 0x000e640000001000 */
[----:B-1----:R-:W-:-:S04]  /*3890*/  FFMA R0, R109, R20, -1 ;  /* 0xbf8000006d007423 */ /* 0x002fc80000000014 */
[----:B------:R-:W-:-:S04]  /*38a0*/  FADD.FTZ R3, -R0, -RZ ;  /* 0x800000ff00037221 */ /* 0x000fc80000010100 */
[----:B------:R-:W-:-:S07]  /*38b0*/  FFMA R20, R20, R3, R20 ;  /* 0x0000000314147223 */ /* 0x000fce0000000014 */
.L_x_65:
[----:B------:R-:W-:Y:S05]  /*38c0*/  BSYNC B1 ;  /* 0x0000000000017941 */ /* 0x000fea0003800000 */
.L_x_63:
        /* <DEDUP_REMOVED lines=10> */
.L_x_67:
[----:B------:R-:W1:Y:S02]  /*3970*/  MUFU.RCP R39, R22 ;  /* 0x0000001600277308 */ /* 0x000e640000001000 */
[----:B-1----:R-:W-:-:S04]  /*3980*/  FFMA R0, R22, R39, -1 ;  /* 0xbf80000016007423 */ /* 0x002fc80000000027 */
[----:B------:R-:W-:-:S04]  /*3990*/  FADD.FTZ R0, -R0, -RZ ;  /* 0x800000ff00007221 */ /* 0x000fc80000010100 */
[----:B------:R-:W-:-:S07]  /*39a0*/  FFMA R39, R39, R0, R39 ;  /* 0x0000000027277223 */ /* 0x000fce0000000027 */
.L_x_68:
[----:B------:R-:W-:Y:S05]  /*39b0*/  BSYNC B1 ;  /* 0x0000000000017941 */ /* 0x000fea0003800000 */
.L_x_66:
        /* <DEDUP_REMOVED lines=10> */
.L_x_70:
[----:B------:R-:W1:Y:S02]  /*3a60*/  MUFU.RCP R22, R113 ;  /* 0x0000007100167308 */ /* 0x000e640000001000 */
[----:B-1----:R-:W-:-:S04]  /*3a70*/  FFMA R0, R113, R22, -1 ;  /* 0xbf80000071007423 */ /* 0x002fc80000000016 */
[----:B------:R-:W-:-:S04]  /*3a80*/  FADD.FTZ R3, -R0, -RZ ;  /* 0x800000ff00037221 */ /* 0x000fc80000010100 */
[----:B------:R-:W-:-:S07]  /*3a90*/  FFMA R22, R22, R3, R22 ;  /* 0x0000000316167223 */ /* 0x000fce0000000016 */
.L_x_71:
[----:B------:R-:W-:Y:S05]  /*3aa0*/  BSYNC B1 ;  /* 0x0000000000017941 */ /* 0x000fea0003800000 */
.L_x_69:
        /* <DEDUP_REMOVED lines=10> */
.L_x_73:
[----:B------:R-:W1:Y:S02]  /*3b50*/  MUFU.RCP R103, R24 ;  /* 0x0000001800677308 */ /* 0x000e640000001000 */
[----:B-1----:R-:W-:-:S04]  /*3b60*/  FFMA R0, R24, R103, -1 ;  /* 0xbf80000018007423 */ /* 0x002fc80000000067 */
[----:B------:R-:W-:-:S04]  /*3b70*/  FADD.FTZ R0, -R0, -RZ ;  /* 0x800000ff00007221 */ /* 0x000fc80000010100 */
[----:B------:R-:W-:-:S07]  /*3b80*/  FFMA R103, R103, R0, R103 ;  /* 0x0000000067677223 */ /* 0x000fce0000000067 */
.L_x_74:
[----:B------:R-:W-:Y:S05]  /*3b90*/  BSYNC B1 ;  /* 0x0000000000017941 */ /* 0x000fea0003800000 */
.L_x_72:
        /* <DEDUP_REMOVED lines=10> */
.L_x_76:
[----:B------:R-:W1:Y:S02]  /*3c40*/  MUFU.RCP R24, R117 ;  /* 0x0000007500187308 */ /* 0x000e640000001000 */
[----:B-1----:R-:W-:-:S04]  /*3c50*/  FFMA R0, R117, R24, -1 ;  /* 0xbf80000075007423 */ /* 0x002fc80000000018 */
[----:B------:R-:W-:-:S04]  /*3c60*/  FADD.FTZ R3, -R0, -RZ ;  /* 0x800000ff00037221 */ /* 0x000fc80000010100 */
[----:B------:R-:W-:-:S07]  /*3c70*/  FFMA R24, R24, R3, R24 ;  /* 0x0000000318187223 */ /* 0x000fce0000000018 */
.L_x_77:
[----:B------:R-:W-:Y:S05]  /*3c80*/  BSYNC B1 ;  /* 0x0000000000017941 */ /* 0x000fea0003800000 */
.L_x_75:
        /* <DEDUP_REMOVED lines=10> */
.L_x_79:
[----:B------:R-:W1:Y:S02]  /*3d30*/  MUFU.RCP R105, R26 ;  /* 0x0000001a00697308 */ /* 0x000e640000001000 */
[----:B-1----:R-:W-:-:S04]  /*3d40*/  FFMA R0, R26, R105, -1 ;  /* 0xbf8000001a007423 */ /* 0x002fc80000000069 */
[----:B------:R-:W-:-:S04]  /*3d50*/  FADD.FTZ R0, -R0, -RZ ;  /* 0x800000ff00007221 */ /* 0x000fc80000010100 */
[----:B------:R-:W-:-:S07]  /*3d60*/  FFMA R105, R105, R0, R105 ;  /* 0x0000000069697223 */ /* 0x000fce0000000069 */
.L_x_80:
[----:B------:R-:W-:Y:S05]  /*3d70*/  BSYNC B1 ;  /* 0x0000000000017941 */ /* 0x000fea0003800000 */
.L_x_78:
        /* <DEDUP_REMOVED lines=10> */
.L_x_82:
[----:B------:R-:W1:Y:S02]  /*3e20*/  MUFU.RCP R26, R107 ;  /* 0x0000006b001a7308 */ /* 0x000e640000001000 */
[----:B-1----:R-:W-:-:S04]  /*3e30*/  FFMA R0, R107, R26, -1 ;  /* 0xbf8000006b007423 */ /* 0x002fc8000000001a */
[----:B------:R-:W-:-:S04]  /*3e40*/  FADD.FTZ R3, -R0, -RZ ;  /* 0x800000ff00037221 */ /* 0x000fc80000010100 */
[----:B------:R-:W-:-:S07]  /*3e50*/  FFMA R26, R26, R3, R26 ;  /* 0x000000031a1a7223 */ /* 0x000fce000000001a */
.L_x_83:
[----:B------:R-:W-:Y:S05]  /*3e60*/  BSYNC B1 ;  /* 0x0000000000017941 */ /* 0x000fea0003800000 */
.L_x_81:
        /* <DEDUP_REMOVED lines=10> */
.L_x_85:
[----:B------:R-:W1:Y:S02]  /*3f10*/  MUFU.RCP R107, R106 ;  /* 0x0000006a006b7308 */ /* 0x000e640000001000 */
[----:B-1----:R-:W-:-:S04]  /*3f20*/  FFMA R0, R106, R107, -1 ;  /* 0xbf8000006a007423 */ /* 0x002fc8000000006b */
[----:B------:R-:W-:-:S04]  /*3f30*/  FADD.FTZ R0, -R0, -RZ ;  /* 0x800000ff00007221 */ /* 0x000fc80000010100 */
[----:B------:R-:W-:-:S07]  /*3f40*/  FFMA R107, R107, R0, R107 ;  /* 0x000000006b6b7223 */ /* 0x000fce000000006b */
.L_x_86:
[----:B------:R-:W-:Y:S05]  /*3f50*/  BSYNC B1 ;  /* 0x0000000000017941 */ /* 0x000fea0003800000 */
.L_x_84:
        /* <DEDUP_REMOVED lines=10> */
.L_x_88:
[----:B------:R-:W1:Y:S02]  /*4000*/  MUFU.RCP R28, R121 ;  /* 0x00000079001c7308 */ /* 0x000e640000001000 */
[----:B-1----:R-:W-:-:S04]  /*4010*/  FFMA R0, R121, R28, -1 ;  /* 0xbf80000079007423 */ /* 0x002fc8000000001c */
[----:B------:R-:W-:-:S04]  /*4020*/  FADD.FTZ R3, -R0, -RZ ;  /* 0x800000ff00037221 */ /* 0x000fc80000010100 */
[----:B------:R-:W-:-:S07]  /*4030*/  FFMA R28, R28, R3, R28 ;  /* 0x000000031c1c7223 */ /* 0x000fce000000001c */
.L_x_89:
[----:B------:R-:W-:Y:S05]  /*4040*/  BSYNC B1 ;  /* 0x0000000000017941 */ /* 0x000fea0003800000 */
.L_x_87:
        /* <DEDUP_REMOVED lines=10> */
.L_x_91:
[----:B------:R-:W1:Y:S02]  /*40f0*/  MUFU.RCP R109, R30 ;  /* 0x0000001e006d7308 */ /* 0x000e640000001000 */
[----:B-1----:R-:W-:-:S04]  /*4100*/  FFMA R0, R30, R109, -1 ;  /* 0xbf8000001e007423 */ /* 0x002fc8000000006d */
[----:B------:R-:W-:-:S04]  /*4110*/  FADD.FTZ R0, -R0, -RZ ;  /* 0x800000ff00007221 */ /* 0x000fc80000010100 */
[----:B------:R-:W-:-:S07]  /*4120*/  FFMA R109, R109, R0, R109 ;  /* 0x000000006d6d7223 */ /* 0x000fce000000006d */
.L_x_92:
[----:B------:R-:W-:Y:S05]  /*4130*/  BSYNC B1 ;  /* 0x0000000000017941 */ /* 0x000fea0003800000 */
.L_x_90:
        /* <DEDUP_REMOVED lines=10> */
.L_x_94:
[----:B------:R-:W1:Y:S02]  /*41e0*/  MUFU.RCP R30, R123 ;  /* 0x0000007b001e7308 */ /* 0x000e640000001000 */
[----:B-1----:R-:W-:-:S04]  /*41f0*/  FFMA R0, R123, R30, -1 ;  /* 0xbf8000007b007423 */ /* 0x002fc8000000001e */
[----:B------:R-:W-:-:S04]  /*4200*/  FADD.FTZ R3, -R0, -RZ ;  /* 0x800000ff00037221 */ /* 0x000fc80000010100 */
[----:B------:R-:W-:-:S07]  /*4210*/  FFMA R30, R30, R3, R30 ;  /* 0x000000031e1e7223 */ /* 0x000fce000000001e */
.L_x_95:
[----:B------:R-:W-:Y:S05]  /*4220*/  BSYNC B1 ;  /* 0x0000000000017941 */ /* 0x000fea0003800000 */
.L_x_93:
        /* <DEDUP_REMOVED lines=8> */
[----:B------:R-:W-:Y:S05]  /*42b0*/  BRA `(.L_x_98) ;  /* 0x0000000000107947 */ /* 0x000fea0003800000 */
.L_x_97:
[----:B------:R-:W1:Y:S02]  /*42c0*/  MUFU.RCP R3, R114 ;  /* 0x0000007200037308 */ /* 0x000e640000001000 */
[----:B-1----:R-:W-:-:S04]  /*42d0*/  FFMA R0, R114, R3, -1 ;  /* 0xbf80000072007423 */ /* 0x002fc80000000003 */
[----:B------:R-:W-:-:S04]  /*42e0*/  FADD.FTZ R0, -R0, -RZ ;  /* 0x800000ff00007221 */ /* 0x000fc80000010100 */
[----:B------:R-:W-:-:S07]  /*42f0*/  FFMA R3, R3, R0, R3 ;  /* 0x0000000003037223 */ /* 0x000fce0000000003 */
.L_x_98:
[----:B------:R-:W-:Y:S05]  /*4300*/  BSYNC B1 ;  /* 0x0000000000017941 */ /* 0x000fea0003800000 */
.L_x_96:
[----:B------:R-:W-:Y:S01]  /*4310*/  F2FP.BF16.F32.PACK_AB R32, R33, R32 ;  /* 0x000000202120723e */ /* 0x000fe200000010ff */
[----:B------:R-:W-:Y:S05]  /*4320*/  WARPSYNC.ALL ;  /* 0x0000000000007948 */ /* 0x000fea0003800000 */
[----:B------:R-:W-:Y:S01]  /*4330*/  F2FP.BF16.F32.PACK_AB R33, R37, R14 ;  /* 0x0000000e2521723e */ /* 0x000fe200000010ff */
[----:B------:R-:W-:Y:S01]  /*4340*/  BSSY B0, `(.L_x_99) ;  /* 0x000001a000007945 */ /* 0x000fe20003800000 */
[----:B------:R-:W-:Y:S02]  /*4350*/  LEA R14, R92, UR51, 0x1 ;  /* 0x000000335c0e7c11 */ /* 0x000fe4000f8e08ff */
[----:B------:R-:W-:-:S02]  /*4360*/  F2FP.BF16.F32.PACK_AB R34, R39, R20 ;  /* 0x000000142722723e */ /* 0x000fc400000010ff */
[----:B------:R-:W-:Y:S01]  /*4370*/  F2FP.BF16.F32.PACK_AB R35, R103, R22 ;  /* 0x000000166723723e */ /* 0x000fe200000010ff */
[----:B------:R-:W-:Y:S01]  /*4380*/  IMAD R0, R95, 0x2, R14 ;  /* 0x000000025f007824 */ /* 0x000fe200078e020e */
[----:B------:R-:W-:Y:S02]  /*4390*/  F2FP.BF16.F32.PACK_AB R36, R105, R24 ;  /* 0x000000186924723e */ /* 0x000fe400000010ff */
[----:B------:R-:W-:Y:S01]  /*43a0*/  F2FP.BF16.F32.PACK_AB R37, R107, R26 ;  /* 0x0000001a6b25723e */ /* 0x000fe200000010ff */
[----:B------:R1:W-:Y:S01]  /*43b0*/  STSM.16.M88.4 [R14+0x200], R32 ;  /* 0x000200200e007844 */ /* 0x0003e20000000200 */
[----:B------:R-:W-:Y:S02]  /*43c0*/  F2FP.BF16.F32.PACK_AB R38, R109, R28 ;  /* 0x0000001c6d26723e */ /* 0x000fe400000010ff */
[----:B------:R-:W-:Y:S02]  /*43d0*/  F2FP.BF16.F32.PACK_AB R39, R3, R30 ;  /* 0x0000001e0327723e */ /* 0x000fe400000010ff */
[----:B------:R-:W-:-:S03]  /*43e0*/  ISETP.GT.U32.AND P5, PT, R94, 0x3e, PT ;  /* 0x0000003e5e00780c */ /* 0x000fc60003fa4070 */
[----:B------:R1:W-:Y:S01]  /*43f0*/  STSM.16.M88.4 [R0+0x200], R36 ;  /* 0x0002002400007844 */ /* 0x0003e20000000200 */
[----:B------:R-:W-:Y:S01]  /*4400*/  @!PT LDS RZ, [RZ] ;  /* 0x00000000fffff984 */ /* 0x000fe20000000800 */
[----:B------:R-:W-:Y:S01]  /*4410*/  @!PT LDS RZ, [RZ] ;  /* 0x00000000fffff984 */ /* 0x000fe20000000800 */
[----:B------:R-:W-:Y:S01]  /*4420*/  @!PT LDS RZ, [RZ] ;  /* 0x00000000fffff984 */ /* 0x000fe20000000800 */
[----:B------:R-:W-:Y:S01]  /*4430*/  @!PT LDS RZ, [RZ] ;  /* 0x00000000fffff984 */ /* 0x000fe20000000800 */
[----:B------:R2:W-:Y:S06]  /*4440*/  MEMBAR.ALL.CTA ;  /* 0x0000000000007992 */ /* 0x0005ec0000008000 */
[----:B--2---:R-:W2:Y:S02]  /*4450*/  FENCE.VIEW.ASYNC.S ;  /* 0x00000000000073c6 */ /* 0x004ea40000000000 */
[----:B--2---:R-:W-:Y:S06]  /*4460*/  BAR.SYNC.DEFER_BLOCKING 0x1, 0x100 ;  /* 0x0044000000007b1d */ /* 0x004fec0000010000 */
[----:B------:R-:W-:Y:S05]  /*4470*/  @P5 BRA `(.L_x_100) ;  /* 0x0000000000185947 */ /* 0x000fea0003800000 */
[----:B------:R-:W-:Y:S02]  /*4480*/  UIADD3 UR4, UP0, UR54, 0x4f0, URZ ;  /* 0x000004f036047890 */ /* 0x000fe4000ff1e03f */
[----:B------:R-:W-:Y:S02]  /*4490*/  UIADD3 UR44, UR51, 0x200, URZ ;  /* 0x00000200332c7890 */ /* 0x000fe4000fffe03f */
[----:B------:R-:W-:-:S09]  /*44a0*/  UIADD3.X UR5, URZ, UR55, URZ, UP0, !UPT ;  /* 0x000000373f057290 */ /* 0x000fd200087fe43f */
[----:B------:R2:W-:Y:S01]  /*44b0*/  UTMASTG.3D [UR44], [UR4] ;  /* 0x0000002c040073b5 */ /* 0x0005e20008010000 */
[----:B------:R0:W-:Y:S01]  /*44c0*/  UTMACMDFLUSH ;  /* 0x00000000000079b7 */ /* 0x0001e20000000000 */
[----:B--2---:R-:W-:-:S04]  /*44d0*/  DEPBAR.LE SB0, 0x1 ;  /* 0x000080400000791a */ /* 0x004fc80000000000 */
.L_x_100:
[----:B------:R-:W-:Y:S05]  /*44e0*/  BSYNC B0 ;  /* 0x0000000000007941 */ /* 0x000fea0003800000 */
.L_x_99:
[----:B------:R-:W-:Y:S01]  /*44f0*/  BAR.SYNC.DEFER_BLOCKING 0x1, 0x100 ;  /* 0x0044000000007b1d */ /* 0x000fe20000010000 */
[----:B------:R-:W-:Y:S02]  /*4500*/  ISETP.NE.AND P2, PT, RZ, UR41, PT ;  /* 0x00000029ff007c0c */ /* 0x000fe4000bf45270 */
[----:B-1----:R-:W-:-:S11]  /*4510*/  IADD3 R33, R14, 0x200, RZ ;  /* 0x000002000e217810 */ /* 0x002fd60007ffe0ff */
[----:B------:R-:W-:Y:S05]  /*4520*/  @!P2 BRA `(.L_x_101) ;  /* 0x000000000034a947 */ /* 0x000fea0003800000 */
[----:B------:R-:W-:Y:S04]  /*4530*/  BSSY B0, `(.L_x_102) ;  /* 0x0000009000007945 */ /* 0x000fe80003800000 */
[----:B------:R-:W-:Y:S05]  /*4540*/  @P0 BRA `(.L_x_103) ;  /* 0x00000000001c0947 */ /* 0x000fea0003800000 */
[----:B------:R-:W-:-:S13]  /*4550*/  ISETP.NE.AND P2, PT, R99, 0x3, PT ;  /* 0x000000036300780c */ /* 0x000fda0003f45270 */
[----:B------:R-:W-:Y:S05]  /*4560*/  @!P2 BRA `(.L_x_104) ;  /* 0x000000000004a947 */ /* 0x000fea0003800000 */
[----:B------:R-:W-:Y:S01]  /*4570*/  BPT.TRAP 0x1 ;  /* 0x000000040000795c */ /* 0x000fe20000300000 */
.L_x_104:
[----:B------:R-:W-:-:S04]  /*4580*/  ULEA UR4, UR40, UR51, 0x3 ;  /* 0x0000003328047291 */ /* 0x000fc8000f8e183f */
[----:B------:R-:W-:-:S04]  /*4590*/  UIADD3 UR4, UR4, 0x80, URZ ;  /* 0x0000008004047890 */ /* 0x000fc8000fffe03f */
[----:B------:R-:W-:-:S09]  /*45a0*/  UPRMT UR4, UR50, 0x654, UR4 ;  /* 0x0000065432047896 */ /* 0x000fd20008000004 */
[----:B------:R-:W-:Y:S03]  /*45b0*/  SYNCS.ARRIVE.TRANS64.RED.A1T0 RZ, [UR4], RZ ;  /* 0x000000ffffff79a7 */ /* 0x000fe60008100404 */
.L_x_103:
[----:B------:R-:W-:Y:S05]  /*45c0*/  BSYNC B0 ;  /* 0x0000000000007941 */ /* 0x000fea0003800000 */
.L_x_102:
[----:B------:R-:W-:-:S04]  /*45d0*/  UIADD3 UR40, UR40, 0x1, URZ ;  /* 0x0000000128287890 */ /* 0x000fc8000fffe03f */
[----:B------:R-:W-:-:S04]  /*45e0*/  UISETP.NE.AND UP0, UPT, UR40, 0x4, UPT ;  /* 0x000000042800788c */ /* 0x000fc8000bf05270 */
[----:B------:R-:W-:-:S12]  /*45f0*/  USEL UR40, UR40, URZ, UP0 ;  /* 0x0000003f28287287 */ /* 0x000fd80008000000 */
.L_x_101:
[----:B------:R-:W-:Y:S04]  /*4600*/  BSSY B0, `(.L_x_105) ;  /* 0x0000032000007945 */ /* 0x000fe80003800000 */
[----:B------:R-:W-:Y:S05]  /*4610*/  @P0 BRA `(.L_x_106) ;  /* 0x0000000000c00947 */ /* 0x000fea0003800000 */
[----:B------:R-:W-:-:S13]  /*4620*/  ISETP.NE.AND P2, PT, R99, 0x3, PT ;  /* 0x000000036300780c */ /* 0x000fda0003f45270 */
[----:B------:R-:W-:Y:S05]  /*4630*/  @!P2 BRA `(.L_x_107) ;  /* 0x000000000004a947 */ /* 0x000fea0003800000 */
[----:B------:R-:W-:Y:S01]  /*4640*/  BPT.TRAP 0x1 ;  /* 0x000000040000795c */ /* 0x000fe20000300000 */
.L_x_107:
[----:B------:R-:W-:Y:S01]  /*4650*/  LEA R0, R4, UR51, 0x3 ;  /* 0x0000003304007c11 */ /* 0x000fe2000f8e18ff */
[----:B------:R-:W-:Y:S01]  /*4660*/  BSSY B1, `(.L_x_108) ;  /* 0x0000004000017945 */ /* 0x000fe20003800000 */
[----:B------:R-:W-:-:S04]  /*4670*/  SHF.L.U32 R3, R93, 0x1f, RZ ;  /* 0x0000001f5d037819 */ /* 0x000fc800000006ff */
[----:B------:R-:W1:Y:S02]  /*4680*/  SYNCS.PHASECHK.TRANS64.TRYWAIT P2, [R0+URZ+0x60], R3 ;  /* 0x00006003000075a7 */ /* 0x000e64000804017f */
[----:B-1----:R-:W-:Y:S05]  /*4690*/  @!P2 BRA `(.L_x_109) ;  /* 0x0000008c0038a947 */ /* 0x002fea0003800000 */
.L_x_358:
[----:B------:R-:W-:Y:S05]  /*46a0*/  BSYNC B1 ;  /* 0x0000000000017941 */ /* 0x000fea0003800000 */
.L_x_108:
[----:B------:R-:W-:Y:S05]  /*46b0*/  @P1 BRA `(.L_x_110) ;  /* 0x0000000000941947 */ /* 0x000fea0003800000 */
[----:B-1----:R-:W-:Y:S01]  /*46c0*/  IMAD R0, R4, 0x2000, R33 ;  /* 0x0000200004007824 */ /* 0x002fe200078e0221 */
[----:B------:R-:W-:Y:S05]  /*46d0*/  WARPSYNC.ALL ;  /* 0x0000000000007948 */ /* 0x000fea0003800000 */
[----:B------:R-:W-:Y:S01]  /*46e0*/  LEA R3, R95, R0, 0x1 ;  /* 0x000000005f037211 */ /* 0x000fe200078e08ff */
[----:B------:R-:W1:Y:S04]  /*46f0*/  LDSM.16.M88.4 R8, [R0] ;  /* 0x000000000008783b */ /* 0x000e680000000200 */
[----:B------:R-:W2:Y:S01]  /*4700*/  LDSM.16.M88.4 R28, [R3] ;  /* 0x00000000031c783b */ /* 0x000ea20000000200 */
[C---:B-1----:R-:W-:Y:S01]  /*4710*/  IMAD.U32 R6, R8.reuse, 0x10000, RZ ;  /* 0x0001000008067824 */ /* 0x042fe200078e00ff */
[----:B------:R-:W-:Y:S01]  /*4720*/  LOP3.LUT R8, R8, 0xffff0000, RZ, 0xc0, !PT ;  /* 0xffff000008087812 */ /* 0x000fe200078ec0ff */
[----:B------:R-:W-:Y:S01]  /*4730*/  IMAD.U32 R22, R10, 0x10000, RZ ;  /* 0x000100000a167824 */ /* 0x000fe200078e00ff */
[C---:B------:R-:W-:Y:S01]  /*4740*/  SHF.L.U32 R12, R9.reuse, 0x10, RZ ;  /* 0x00000010090c7819 */ /* 0x040fe200000006ff */
[----:B--2---:R-:W-:Y:S01]  /*4750*/  IMAD.U32 R0, R28, 0x10000, RZ ;  /* 0x000100001c007824 */ /* 0x004fe200078e00ff */
[----:B------:R-:W-:Y:S01]  /*4760*/  LOP3.LUT R10, R10, 0xffff0000, RZ, 0xc0, !PT ;  /* 0xffff00000a0a7812 */ /* 0x000fe200078ec0ff */
[----:B------:R-:W-:Y:S01]  /*4770*/  IMAD.U32 R36, R30, 0x10000, RZ ;  /* 0x000100001e247824 */ /* 0x000fe200078e00ff */
[----:B------:R-:W-:Y:S01]  /*4780*/  LOP3.LUT R20, R9, 0xffff0000, RZ, 0xc0, !PT ;  /* 0xffff000009147812 */ /* 0x000fe200078ec0ff */
[----:B------:R-:W-:Y:S01]  /*4790*/  FMUL R5, R89, R6 ;  /* 0x0000000659057220 */ /* 0x000fe20000400000 */
[----:B------:R-:W-:Y:S01]  /*47a0*/  SHF.L.U32 R24, R11, 0x10, RZ ;  /* 0x000000100b187819 */ /* 0x000fe200000006ff */
[----:B------:R-:W-:Y:S01]  /*47b0*/  FMUL R6, R89, R8 ;  /* 0x0000000859067220 */ /* 0x000fe20000400000 */
[----:B------:R-:W-:Y:S01]  /*47c0*/  LOP3.LUT R26, R11, 0xffff0000, RZ, 0xc0, !PT ;  /* 0xffff00000b1a7812 */ /* 0x000fe200078ec0ff */
[C---:B------:R-:W-:Y:S01]  /*47d0*/  FMUL R7, R89.reuse, R12 ;  /* 0x0000000c59077220 */ /* 0x040fe20000400000 */
        /* <DEDUP_REMOVED lines=12> */
[C---:B------:R-:W-:Y:S01]  /*48a0*/  FMUL R25, R89.reuse, R28 ;  /* 0x0000001c59197220 */ /* 0x040fe20000400000 */
[C---:B------:R-:W-:Y:S01]  /*48b0*/  FMUL R27, R89.reuse, R32 ;  /* 0x00000020591b7220 */ /* 0x040fe20000400000 */
[C---:B------:R-:W-:Y:S01]  /*48c0*/  FMUL R8, R89.reuse, R34 ;  /* 0x0000002259087220 */ /* 0x040fe20000400000 */
[C---:B------:R-:W-:Y:S01]  /*48d0*/  FMUL R29, R89.reuse, R36 ;  /* 0x00000024591d7220 */ /* 0x040fe20000400000 */
[C---:B------:R-:W-:Y:S01]  /*48e0*/  FMUL R10, R89.reuse, R30 ;  /* 0x0000001e590a7220 */ /* 0x040fe20000400000 */
[C---:B------:R-:W-:Y:S01]  /*48f0*/  FMUL R31, R89.reuse, R38 ;  /* 0x00000026591f7220 */ /* 0x040fe20000400000 */
[----:B------:R-:W-:-:S07]  /*4900*/  FMUL R12, R89, R98 ;  /* 0x00000062590c7220 */ /* 0x000fce0000400000 */
.L_x_110:
[----:B------:R-:W-:-:S07]  /*4910*/  VIADD R4, R4, 0x1 ;  /* 0x0000000104047836 */ /* 0x000fce0000000000 */
.L_x_106:
[----:B------:R-:W-:Y:S05]  /*4920*/  BSYNC B0 ;  /* 0x0000000000007941 */ /* 0x000fea0003800000 */
.L_x_105:
[----:B------:R-:W-:Y:S01]  /*4930*/  MOV R98, 0x3bbb989d ;  /* 0x3bbb989d00627802 */ /* 0x000fe20000000f00 */
[C---:B------:R-:W-:Y:S01]  /*4940*/  FFMA R41, R90.reuse, R41, R6 ;  /* 0x000000295a297223 */ /* 0x040fe20000000006 */
[----:B------:R-:W-:Y:S02]  /*4950*/  IMAD.MOV.U32 R109, RZ, RZ, 0x437c0000 ;  /* 0x437c0000ff6d7424 */ /* 0x000fe400078e00ff */
[C---:B------:R-:W-:Y:S01]  /*4960*/  FFMA R42, R90.reuse, R42, R7 ;  /* 0x0000002a5a2a7223 */ /* 0x040fe20000000007 */
[C---:B------:R-:W-:Y:S01]  /*4970*/  FFMA R43, R90.reuse, R43, R9 ;  /* 0x0000002b5a2b7223 */ /* 0x040fe20000000009 */
[----:B------:R-:W-:Y:S01]  /*4980*/  FFMA.SAT R20, -R41, R98, 0.5 ;  /* 0x3f00000029147423 */ /* 0x000fe20000002162 */
[----:B------:R-:W-:Y:S01]  /*4990*/  FFMA R44, R90, R44, R11 ;  /* 0x0000002c5a2c7223 */ /* 0x000fe2000000000b */
[-C--:B------:R-:W-:Y:S01]  /*49a0*/  FFMA.SAT R24, -R42, R98.reuse, 0.5 ;  /* 0x3f0000002a187423 */ /* 0x080fe20000002162 */
[----:B------:R-:W-:Y:S01]  /*49b0*/  FFMA.SAT R26, -R43, R98, 0.5 ;  /* 0x3f0000002b1a7423 */ /* 0x000fe20000002162 */
[----:B------:R-:W-:Y:S01]  /*49c0*/  FFMA.RM R20, R20, R109, 12582913 ;  /* 0x4b40000114147423 */ /* 0x000fe2000000406d */
[----:B------:R-:W-:Y:S01]  /*49d0*/  FFMA R45, R90, R45, R13 ;  /* 0x0000002d5a2d7223 */ /* 0x000fe2000000000d */
[-C--:B------:R-:W-:Y:S01]  /*49e0*/  FFMA.RM R24, R24, R109.reuse, 12582913 ;  /* 0x4b40000118187423 */ /* 0x080fe2000000406d */
[----:B------:R-:W-:Y:S01]  /*49f0*/  FFMA.RM R26, R26, R109, 12582913 ;  /* 0x4b4000011a1a7423 */ /* 0x000fe2000000406d */
[----:B------:R-:W-:Y:S01]  /*4a00*/  FADD R22, R20, -12583039 ;  /* 0xcb40007f14167421 */ /* 0x000fe20000000000 */
[----:B------:R-:W-:Y:S01]  /*4a10*/  FFMA R40, R90, R40, R5 ;  /* 0x000000285a287223 */ /* 0x000fe20000000005 */
[-C--:B------:R-:W-:Y:S01]  /*4a20*/  FFMA.SAT R30, -R44, R98.reuse, 0.5 ;  /* 0x3f0000002c1e7423 */ /* 0x080fe20000002162 */
[-C--:B------:R-:W-:Y:S01]  /*4a30*/  FFMA.SAT R32, -R45, R98.reuse, 0.5 ;  /* 0x3f0000002d207423 */ /* 0x080fe20000002162 */
[C---:B------:R-:W-:Y:S01]  /*4a40*/  FFMA R22, -R41.reuse, 1.4426950216293334961, -R22 ;  /* 0x3fb8aa3b29167823 */ /* 0x040fe20000000916 */
[----:B------:R-:W-:Y:S01]  /*4a50*/  FADD R35, R24, -12583039 ;  /* 0xcb40007f18237421 */ /* 0x000fe20000000000 */
[----:B------:R-:W-:Y:S01]  /*4a60*/  FADD R28, R26, -12583039 ;  /* 0xcb40007f1a1c7421 */ /* 0x000fe20000000000 */
[----:B-1----:R-:W-:Y:S01]  /*4a70*/  FFMA.SAT R0, -R40, R98, 0.5 ;  /* 0x3f00000028007423 */ /* 0x002fe20000002162 */
[C---:B------:R-:W-:Y:S01]  /*4a80*/  FFMA R46, R90.reuse, R46, R15 ;  /* 0x0000002e5a2e7223 */ /* 0x040fe2000000000f */
[----:B------:R-:W-:Y:S01]  /*4a90*/  FFMA R47, R90, R47, R21 ;  /* 0x0000002f5a2f7223 */ /* 0x000fe20000000015 */
[----:B------:R-:W-:Y:S01]  /*4aa0*/  FFMA R22, -R41, 1.925963033500011079e-08, R22 ;  /* 0x32a5706029167823 */ /* 0x000fe20000000116 */
[-C--:B------:R-:W-:Y:S01]  /*4ab0*/  FFMA.RM R30, R30, R109.reuse, 12582913 ;  /* 0x4b4000011e1e7423 */ /* 0x080fe2000000406d */
[-C--:B------:R-:W-:Y:S01]  /*4ac0*/  FFMA.RM R32, R32, R109.reuse, 12582913 ;  /* 0x4b40000120207423 */ /* 0x080fe2000000406d */
[----:B------:R-:W-:Y:S01]  /*4ad0*/  FFMA R28, -R43, 1.4426950216293334961, -R28 ;  /* 0x3fb8aa3b2b1c7823 */ /* 0x000fe2000000091c */
[-C--:B------:R-:W-:Y:S01]  /*4ae0*/  FFMA.RM R0, R0, R109.reuse, 12582913 ;  /* 0x4b40000100007423 */ /* 0x080fe2000000406d */
[----:B------:R-:W-:Y:S01]  /*4af0*/  FFMA R37, -R42, 1.4426950216293334961, -R35 ;  /* 0x3fb8aa3b2a257823 */ /* 0x000fe20000000923 */
[-C--:B------:R-:W-:Y:S01]  /*4b00*/  FFMA.SAT R34, -R46, R98.reuse, 0.5 ;  /* 0x3f0000002e227423 */ /* 0x080fe20000002162 */
[----:B------:R-:W-:Y:S01]  /*4b10*/  FFMA.SAT R36, -R47, R98, 0.5 ;  /* 0x3f0000002f247423 */ /* 0x000fe20000002162 */
[----:B------:R1:W-:Y:S01]  /*4b20*/  MUFU.EX2 R35, R22 ;  /* 0x0000001600237308 */ /* 0x0003e20000000800 */
[----:B------:R-:W-:Y:S01]  /*4b30*/  FADD R39, R30, -12583039 ;  /* 0xcb40007f1e277421 */ /* 0x000fe20000000000 */
[----:B------:R-:W-:Y:S01]  /*4b40*/  FFMA R28, -R43, 1.925963033500011079e-08, R28 ;  /* 0x32a570602b1c7823 */ /* 0x000fe2000000011c */
[----:B------:R-:W-:Y:S01]  /*4b50*/  FADD R3, R0, -12583039 ;  /* 0xcb40007f00037421 */ /* 0x000fe20000000000 */
[-C--:B------:R-:W-:Y:S01]  /*4b60*/  FFMA.RM R34, R34, R109.reuse, 12582913 ;  /* 0x4b40000122227423 */ /* 0x080fe2000000406d */
[----:B------:R-:W-:Y:S01]  /*4b70*/  FFMA.RM R36, R36, R109, 12582913 ;  /* 0x4b40000124247423 */ /* 0x000fe2000000406d */
[----:B------:R-:W-:Y:S01]  /*4b80*/  FFMA R48, R90, R48, R23 ;  /* 0x000000305a307223 */ /* 0x000fe20000000017 */
[----:B------:R-:W-:Y:S01]  /*4b90*/  FFMA R41, -R44, 1.4426950216293334961, -R39 ;  /* 0x3fb8aa3b2c297823 */ /* 0x000fe20000000927 */
[----:B------:R-:W-:Y:S01]  /*4ba0*/  FFMA R3, -R40, 1.4426950216293334961, -R3 ;  /* 0x3fb8aa3b28037823 */ /* 0x000fe20000000903 */
[----:B-1----:R-:W-:Y:S01]  /*4bb0*/  FADD R22, R32, -12583039 ;  /* 0xcb40007f20167421 */ /* 0x002fe20000000000 */
[----:B------:R1:W-:Y:S01]  /*4bc0*/  MUFU.EX2 R39, R28 ;  /* 0x0000001c00277308 */ /* 0x0003e20000000800 */
[----:B------:R-:W-:Y:S01]  /*4bd0*/  FADD R43, R34, -12583039 ;  /* 0xcb40007f222b7421 */ /* 0x000fe20000000000 */
[----:B------:R-:W-:Y:S01]  /*4be0*/  FFMA.SAT R38, -R48, R98, 0.5 ;  /* 0x3f00000030267423 */ /* 0x000fe20000002162 */
[C---:B------:R-:W-:Y:S01]  /*4bf0*/  FFMA R22, -R45.reuse, 1.4426950216293334961, -R22 ;  /* 0x3fb8aa3b2d167823 */ /* 0x040fe20000000916 */
[C---:B------:R-:W-:Y:S01]  /*4c00*/  FFMA R49, R90.reuse, R49, R25 ;  /* 0x000000315a317223 */ /* 0x040fe20000000019 */
[----:B------:R-:W-:Y:S01]  /*4c10*/  FFMA R50, R90, R50, R27 ;  /* 0x000000325a327223 */ /* 0x000fe2000000001b */
[----:B------:R-:W-:Y:S01]  /*4c20*/  FFMA R3, -R40, 1.925963033500011079e-08, R3 ;  /* 0x32a5706028037823 */ /* 0x000fe20000000103 */
[----:B------:R-:W-:Y:S01]  /*4c30*/  FFMA R22, -R45, 1.925963033500011079e-08, R22 ;  /* 0x32a570602d167823 */ /* 0x000fe20000000116 */
[----:B------:R-:W-:Y:S01]  /*4c40*/  FFMA R51, R90, R51, R8 ;  /* 0x000000335a337223 */ /* 0x000fe20000000008 */
[----:B-1----:R-:W-:Y:S01]  /*4c50*/  FADD R28, R36, -12583039 ;  /* 0xcb40007f241c7421 */ /* 0x002fe20000000000 */
[----:B------:R-:W-:Y:S01]  /*4c60*/  FFMA R45, -R46, 1.4426950216293334961, -R43 ;  /* 0x3fb8aa3b2e2d7823 */ /* 0x000fe2000000092b */
[-C--:B------:R-:W-:Y:S01]  /*4c70*/  FFMA.RM R38, R38, R109.reuse, 12582913 ;  /* 0x4b40000126267423 */ /* 0x080fe2000000406d */
[-C--:B------:R-:W-:Y:S01]  /*4c80*/  FFMA.SAT R40, -R49, R98.reuse, 0.5 ;  /* 0x3f00000031287423 */ /* 0x080fe20000002162 */
[----:B------:R-:W-:Y:S01]  /*4c90*/  FFMA R28, -R47, 1.4426950216293334961, -R28 ;  /* 0x3fb8aa3b2f1c7823 */ /* 0x000fe2000000091c */
[----:B------:R1:W-:Y:S01]  /*4ca0*/  MUFU.EX2 R43, R22 ;  /* 0x00000016002b7308 */ /* 0x0003e20000000800 */
[----:B------:R-:W-:Y:S01]  /*4cb0*/  FFMA R41, -R44, 1.925963033500011079e-08, R41 ;  /* 0x32a570602c297823 */ /* 0x000fe20000000129 */
[-C--:B------:R-:W-:Y:S01]  /*4cc0*/  FFMA.SAT R44, -R51, R98.reuse, 0.5 ;  /* 0x3f000000332c7423 */ /* 0x080fe20000002162 */
[----:B------:R-:W-:Y:S01]  /*4cd0*/  FFMA R28, -R47, 1.925963033500011079e-08, R28 ;  /* 0x32a570602f1c7823 */ /* 0x000fe2000000011c */
[----:B------:R-:W-:Y:S01]  /*4ce0*/  FADD R47, R38, -12583039 ;  /* 0xcb40007f262f7421 */ /* 0x000fe20000000000 */
[-C--:B------:R-:W-:Y:S01]  /*4cf0*/  FFMA.RM R40, R40, R109.reuse, 12582913 ;  /* 0x4b40000128287423 */ /* 0x080fe2000000406d */
[----:B------:R-:W-:Y:S01]  /*4d00*/  FFMA R37, -R42, 1.925963033500011079e-08, R37 ;  /* 0x32a570602a257823 */ /* 0x000fe20000000125 */
[----:B------:R-:W-:Y:S01]  /*4d10*/  FFMA.RM R44, R44, R109, 12582913 ;  /* 0x4b4000012c2c7423 */ /* 0x000fe2000000406d */
[----:B------:R-:W-:Y:S01]  /*4d20*/  FFMA R103, -R48, 1.4426950216293334961, -R47 ;  /* 0x3fb8aa3b30677823 */ /* 0x000fe2000000092f */
[----:B-1----:R-:W-:Y:S01]  /*4d30*/  FFMA.SAT R22, -R50, R98, 0.5 ;  /* 0x3f00000032167423 */ /* 0x002fe20000002162 */
[C---:B------:R-:W-:Y:S01]  /*4d40*/  FFMA R52, R90.reuse, R52, R29 ;  /* 0x000000345a347223 */ /* 0x040fe2000000001d */
[----:B------:R-:W-:Y:S01]  /*4d50*/  FFMA R53, R90, R53, R10 ;  /* 0x000000355a357223 */ /* 0x000fe2000000000a */
[----:B------:R-:W-:Y:S01]  /*4d60*/  FFMA R45, -R46, 1.925963033500011079e-08, R45 ;  /* 0x32a570602e2d7823 */ /* 0x000fe2000000012d */
[----:B------:R-:W-:Y:S01]  /*4d70*/  FFMA.RM R42, R22, R109, 12582913 ;  /* 0x4b400001162a7423 */ /* 0x000fe2000000406d */
[----:B------:R-:W-:Y:S01]  /*4d80*/  FADD R22, R40, -12583039 ;  /* 0xcb40007f28167421 */ /* 0x000fe20000000000 */
[----:B------:R1:W-:Y:S01]  /*4d90*/  MUFU.EX2 R47, R28 ;  /* 0x0000001c002f7308 */ /* 0x0003e20000000800 */
[----:B------:R-:W-:Y:S01]  /*4da0*/  FADD R46, R44, -12583039 ;  /* 0xcb40007f2c2e7421 */ /* 0x000fe20000000000 */
[----:B------:R-:W-:Y:S01]  /*4db0*/  FADD R105, R42, -12583039 ;  /* 0xcb40007f2a697421 */ /* 0x000fe20000000000 */
[----:B------:R-:W-:Y:S01]  /*4dc0*/  FFMA R103, -R48, 1.925963033500011079e-08, R103 ;  /* 0x32a5706030677823 */ /* 0x000fe20000000167 */
[----:B------:R-:W-:Y:S01]  /*4dd0*/  FFMA R22, -R49, 1.4426950216293334961, -R22 ;  /* 0x3fb8aa3b31167823 */ /* 0x000fe20000000916 */
[-C--:B------:R-:W-:Y:S01]  /*4de0*/  FFMA.SAT R48, -R53, R98.reuse, 0.5 ;  /* 0x3f00000035307423 */ /* 0x080fe20000002162 */
[----:B------:R-:W-:Y:S01]  /*4df0*/  FFMA R105, -R50, 1.4426950216293334961, -R105 ;  /* 0x3fb8aa3b32697823 */ /* 0x000fe20000000969 */
[----:B------:R-:W-:Y:S01]  /*4e00*/  FFMA R46, -R51, 1.4426950216293334961, -R46 ;  /* 0x3fb8aa3b332e7823 */ /* 0x000fe2000000092e */
[----:B------:R-:W2:Y:S01]  /*4e10*/  MUFU.EX2 R3, R3 ;  /* 0x0000000300037308 */ /* 0x000ea20000000800 */
[----:B-1----:R-:W-:Y:S01]  /*4e20*/  FFMA.SAT R28, -R52, R98, 0.5 ;  /* 0x3f000000341c7423 */ /* 0x002fe20000002162 */
[C---:B------:R-:W-:Y:S01]  /*4e30*/  FFMA R54, R90.reuse, R54, R31 ;  /* 0x000000365a367223 */ /* 0x040fe2000000001f */
[----:B------:R-:W-:Y:S01]  /*4e40*/  FFMA R22, -R49, 1.925963033500011079e-08, R22 ;  /* 0x32a5706031167823 */ /* 0x000fe20000000116 */
[----:B------:R-:W-:Y:S01]  /*4e50*/  FFMA R55, R90, R55, R12 ;  /* 0x000000375a377223 */ /* 0x000fe2000000000c */
[-C--:B------:R-:W-:Y:S01]  /*4e60*/  FFMA.RM R28, R28, R109.reuse, 12582913 ;  /* 0x4b4000011c1c7423 */ /* 0x080fe2000000406d */
[-C--:B------:R-:W-:Y:S01]  /*4e70*/  FFMA.RM R48, R48, R109.reuse, 12582913 ;  /* 0x4b40000130307423 */ /* 0x080fe2000000406d */
[----:B------:R-:W-:Y:S01]  /*4e80*/  FFMA R105, -R50, 1.925963033500011079e-08, R105 ;  /* 0x32a5706032697823 */ /* 0x000fe20000000169 */
[----:B------:R-:W-:Y:S01]  /*4e90*/  FFMA R46, -R51, 1.925963033500011079e-08, R46 ;  /* 0x32a57060332e7823 */ /* 0x000fe2000000012e */
[-C--:B------:R-:W-:Y:S01]  /*4ea0*/  FFMA.SAT R50, -R54, R98.reuse, 0.5 ;  /* 0x3f00000036327423 */ /* 0x080fe20000002162 */
[----:B------:R1:W-:Y:S01]  /*4eb0*/  MUFU.EX2 R49, R22 ;  /* 0x0000001600317308 */ /* 0x0003e20000000800 */
[----:B------:R-:W-:Y:S01]  /*4ec0*/  FADD R51, R28, -12583039 ;  /* 0xcb40007f1c337421 */ /* 0x000fe20000000000 */
[----:B------:R-:W-:Y:S01]  /*4ed0*/  FFMA.SAT R98, -R55, R98, 0.5 ;  /* 0x3f00000037627423 */ /* 0x000fe20000002162 */
[-C--:B------:R-:W-:Y:S01]  /*4ee0*/  FFMA.RM R50, R50, R109.reuse, 12582913 ;  /* 0x4b40000132327423 */ /* 0x080fe2000000406d */
[----:B------:R-:W-:Y:S01]  /*4ef0*/  SHF.L.U32 R0, R0, 0x17, RZ ;  /* 0x0000001700007819 */ /* 0x000fe200000006ff */
[----:B------:R-:W-:Y:S01]  /*4f00*/  FFMA R107, -R52, 1.4426950216293334961, -R51 ;  /* 0x3fb8aa3b346b7823 */ /* 0x000fe20000000933 */
[----:B------:R-:W-:Y:S01]  /*4f10*/  FFMA.RM R98, R98, R109, 12582913 ;  /* 0x4b40000162627423 */ /* 0x000fe2000000406d */
[----:B------:R-:W-:Y:S01]  /*4f20*/  FADD R109, R50, -12583039 ;  /* 0xcb40007f326d7421 */ /* 0x000fe20000000000 */
[----:B------:R-:W-:-:S02]  /*4f30*/  IMAD.SHL.U32 R20, R20, 0x800000, RZ ;  /* 0x0080000014147824 */ /* 0x000fc400078e00ff */
[----:B-1----:R-:W-:Y:S01]  /*4f40*/  FADD R22, R48, -12583039 ;  /* 0xcb40007f30167421 */ /* 0x002fe20000000000 */
[----:B------:R-:W-:Y:S01]  /*4f50*/  FFMA R107, -R52, 1.925963033500011079e-08, R107 ;  /* 0x32a57060346b7823 */ /* 0x000fe2000000016b */
[----:B------:R-:W-:Y:S01]  /*4f60*/  FADD R52, R98, -12583039 ;  /* 0xcb40007f62347421 */ /* 0x000fe20000000000 */
[C---:B------:R-:W-:Y:S01]  /*4f70*/  FFMA R109, -R54.reuse, 1.4426950216293334961, -R109 ;  /* 0x3fb8aa3b366d7823 */ /* 0x040fe2000000096d */
[----:B------:R-:W-:Y:S01]  /*4f80*/  FFMA R22, -R53, 1.4426950216293334961, -R22 ;  /* 0x3fb8aa3b35167823 */ /* 0x000fe20000000916 */
[----:B------:R-:W1:Y:S01]  /*4f90*/  MUFU.EX2 R37, R37 ;  /* 0x0000002500257308 */ /* 0x000e620000000800 */
[----:B------:R-:W-:Y:S01]  /*4fa0*/  FFMA R52, -R55, 1.4426950216293334961, -R52 ;  /* 0x3fb8aa3b37347823 */ /* 0x000fe20000000934 */
[----:B------:R-:W-:Y:S01]  /*4fb0*/  FFMA R109, -R54, 1.925963033500011079e-08, R109 ;  /* 0x32a57060366d7823 */ /* 0x000fe2000000016d */
[----:B------:R-:W-:Y:S01]  /*4fc0*/  FFMA R22, -R53, 1.925963033500011079e-08, R22 ;  /* 0x32a5706035167823 */ /* 0x000fe20000000116 */
[----:B--2---:R-:W-:Y:S01]  /*4fd0*/  FFMA R53, R0, R3, 1 ;  /* 0x3f80000000357423 */ /* 0x004fe20000000003 */
[----:B------:R-:W-:Y:S01]  /*4fe0*/  FFMA R52, -R55, 1.925963033500011079e-08, R52 ;  /* 0x32a5706037347823 */ /* 0x000fe20000000134 */
[----:B------:R-:W-:Y:S01]  /*4ff0*/  FFMA R20, R20, R35, 1 ;  /* 0x3f80000014147423 */ /* 0x000fe20000000023 */
[----:B------:R-:W-:Y:S01]  /*5000*/  SHF.L.U32 R24, R24, 0x17, RZ ;  /* 0x0000001718187819 */ /* 0x000fe200000006ff */
[----:B------:R-:W2:Y:S01]  /*5010*/  MUFU.EX2 R105, R105 ;  /* 0x0000006900697308 */ /* 0x000ea20000000800 */
[----:B------:R-:W-:Y:S01]  /*5020*/  IADD3 R0, R53, 0x1800000, RZ ;  /* 0x0180000035007810 */ /* 0x000fe20007ffe0ff */
[----:B------:R-:W-:Y:S01]  /*5030*/  IMAD.SHL.U32 R42, R42, 0x800000, RZ ;  /* 0x008000002a2a7824 */ /* 0x000fe200078e00ff */
[----:B------:R-:W-:Y:S01]  /*5040*/  SHF.L.U32 R30, R30, 0x17, RZ ;  /* 0x000000171e1e7819 */ /* 0x000fe200000006ff */
[----:B------:R-:W-:Y:S01]  /*5050*/  IMAD.SHL.U32 R26, R26, 0x800000, RZ ;  /* 0x008000001a1a7824 */ /* 0x000fe200078e00ff */
[----:B------:R-:W-:Y:S01]  /*5060*/  LOP3.LUT R0, R0, 0x7f800000, RZ, 0xc0, !PT ;  /* 0x7f80000000007812 */ /* 0x000fe200078ec0ff */
[----:B------:R-:W-:Y:S01]  /*5070*/  IMAD.SHL.U32 R32, R32, 0x800000, RZ ;  /* 0x0080000020207824 */ /* 0x000fe200078e00ff */
[----:B------:R-:W-:Y:S01]  /*5080*/  SHF.L.U32 R34, R34, 0x17, RZ ;  /* 0x0000001722227819 */ /* 0x000fe200000006ff */
[----:B------:R-:W3:Y:S01]  /*5090*/  MUFU.EX2 R41, R41 ;  /* 0x0000002900297308 */ /* 0x000ee20000000800 */
[----:B------:R-:W-:Y:S01]  /*50a0*/  ISETP.GT.U32.AND P2, PT, R0, 0x1ffffff, PT ;  /* 0x01ffffff0000780c */ /* 0x000fe20003f44070 */
[----:B------:R-:W-:Y:S01]  /*50b0*/  IMAD.SHL.U32 R36, R36, 0x800000, RZ ;  /* 0x0080000024247824 */ /* 0x000fe200078e00ff */
[----:B------:R-:W-:Y:S01]  /*50c0*/  SHF.L.U32 R38, R38, 0x17, RZ ;  /* 0x0000001726267819 */ /* 0x000fe200000006ff */
[----:B------:R-:W-:Y:S01]  /*50d0*/  IMAD.SHL.U32 R40, R40, 0x800000, RZ ;  /* 0x0080000028287824 */ /* 0x000fe200078e00ff */
[----:B------:R-:W-:Y:S01]  /*50e0*/  SHF.L.U32 R44, R44, 0x17, RZ ;  /* 0x000000172c2c7819 */ /* 0x000fe200000006ff */
[----:B------:R-:W-:Y:S01]  /*50f0*/  IMAD.SHL.U32 R28, R28, 0x800000, RZ ;  /* 0x008000001c1c7824 */ /* 0x000fe200078e00ff */
[----:B------:R-:W-:Y:S01]  /*5100*/  SHF.L.U32 R48, R48, 0x17, RZ ;  /* 0x0000001730307819 */ /* 0x000fe200000006ff */
[----:B------:R-:W4:Y:S01]  /*5110*/  MUFU.EX2 R45, R45 ;  /* 0x0000002d002d7308 */ /* 0x000f220000000800 */
[----:B------:R-:W-:Y:S01]  /*5120*/  SHF.L.U32 R98, R98, 0x17, RZ ;  /* 0x0000001762627819 */ /* 0x000fe200000006ff */
[----:B------:R-:W-:Y:S01]  /*5130*/  IMAD.SHL.U32 R50, R50, 0x800000, RZ ;  /* 0x0080000032327824 */ /* 0x000fe200078e00ff */
[----:B------:R-:W-:Y:S01]  /*5140*/  BSSY B1, `(.L_x_111) ;  /* 0x000001f000017945 */ /* 0x000fe20003800000 */
[----:B-1----:R-:W-:Y:S01]  /*5150*/  FFMA R55, R24, R37, 1 ;  /* 0x3f80000018377423 */ /* 0x002fe20000000025 */
[----:B--2---:R-:W-:Y:S01]  /*5160*/  FFMA R105, R42, R105, 1 ;  /* 0x3f8000002a697423 */ /* 0x004fe20000000069 */
[----:B------:R-:W-:Y:S01]  /*5170*/  FFMA R26, R26, R39, 1 ;  /* 0x3f8000001a1a7423 */ /* 0x000fe20000000027 */
[----:B------:R-:W-:Y:S01]  /*5180*/  FFMA R32, R32, R43, 1 ;  /* 0x3f80000020207423 */ /* 0x000fe2000000002b */
[----:B------:R-:W1:Y:S01]  /*5190*/  MUFU.EX2 R103, R103 ;  /* 0x0000006700677308 */ /* 0x000e620000000800 */
[----:B---3--:R-:W-:Y:S01]  /*51a0*/  FFMA R41, R30, R41, 1 ;  /* 0x3f8000001e297423 */ /* 0x008fe20000000029 */
[----:B------:R-:W-:Y:S01]  /*51b0*/  FFMA R24, R36, R47, 1 ;  /* 0x3f80000024187423 */ /* 0x000fe2000000002f */
[----:B------:R-:W-:-:S05]  /*51c0*/  FFMA R40, R40, R49, 1 ;  /* 0x3f80000028287423 */ /* 0x000fca0000000031 */
[----:B------:R-:W2:Y:S01]  /*51d0*/  MUFU.EX2 R51, R46 ;  /* 0x0000002e00337308 */ /* 0x000ea20000000800 */
[----:B----4-:R-:W-:-:S07]  /*51e0*/  FFMA R45, R34, R45, 1 ;  /* 0x3f800000222d7423 */ /* 0x010fce000000002d */
[----:B------:R-:W3:Y:S01]  /*51f0*/  MUFU.EX2 R107, R107 ;  /* 0x0000006b006b7308 */ /* 0x000ee20000000800 */
[----:B-1----:R-:W-:-:S07]  /*5200*/  FFMA R103, R38, R103, 1 ;  /* 0x3f80000026677423 */ /* 0x002fce0000000067 */
[----:B------:R-:W1:Y:S01]  /*5210*/  MUFU.EX2 R3, R22 ;  /* 0x0000001600037308 */ /* 0x000e620000000800 */
[----:B--2---:R-:W-:-:S07]  /*5220*/  FFMA R44, R44, R51, 1 ;  /* 0x3f8000002c2c7423 */ /* 0x004fce0000000033 */
[----:B------:R-:W2:Y:S01]  /*5230*/  MUFU.EX2 R109, R109 ;  /* 0x0000006d006d7308 */ /* 0x000ea20000000800 */
[----:B---3--:R-:W-:-:S07]  /*5240*/  FFMA R107, R28, R107, 1 ;  /* 0x3f8000001c6b7423 */ /* 0x008fce000000006b */
[----:B------:R-:W3:Y:S01]  /*5250*/  MUFU.EX2 R35, R52 ;  /* 0x0000003400237308 */ /* 0x000ee20000000800 */
[----:B-1----:R-:W-:Y:S01]  /*5260*/  FFMA R48, R48, R3, 1 ;  /* 0x3f80000030307423 */ /* 0x002fe20000000003 */
[----:B--2---:R-:W-:Y:S01]  /*5270*/  FFMA R109, R50, R109, 1 ;  /* 0x3f800000326d7423 */ /* 0x004fe2000000006d */
[----:B---3--:R-:W-:Y:S01]  /*5280*/  FFMA R42, R98, R35, 1 ;  /* 0x3f800000622a7423 */ /* 0x008fe20000000023 */
[----:B------:R-:W-:Y:S06]  /*5290*/  @P2 BRA `(.L_x_112) ;  /* 0x0000000000142947 */ /* 0x000fec0003800000 */
[----:B------:R-:W-:Y:S01]  /*52a0*/  IMAD.MOV.U32 R0, RZ, RZ, R53 ;  /* 0x000000ffff007224 */ /* 0x000fe200078e0035 */
[----:B------:R-:W-:-:S07]  /*52b0*/  MOV R34, 0x52d0 ;  /* 0x000052d000227802 */ /* 0x000fce0000000f00 */
[----:B------:R-:W-:Y:S05]  /*52c0*/  CALL.REL.NOINC `($__internal_0_$__cuda_sm20_rcp_rn_f32_slowpath) ;  /* 0x0000008400d47944 */ /* 0x000fea0003c00000 */
[----:B------:R-:W-:Y:S01]  /*52d0*/  MOV R36, R3 ;  /* 0x0000000300247202 */ /* 0x000fe20000000f00 */
[----:B------:R-:W-:Y:S06]  /*52e0*/  BRA `(.L_x_113) ;  /* 0x0000000000107947 */ /* 0x000fec0003800000 */
.L_x_112:
[----:B------:R-:W1:Y:S02]  /*52f0*/  MUFU.RCP R36, R53 ;  /* 0x0000003500247308 */ /* 0x000e640000001000 */
[----:B-1----:R-:W-:-:S04]  /*5300*/  FFMA R0, R53, R36, -1 ;  /* 0xbf80000035007423 */ /* 0x002fc80000000024 */
[----:B------:R-:W-:-:S04]  /*5310*/  FADD.FTZ R3, -R0, -RZ ;  /* 0x800000ff00037221 */ /* 0x000fc80000010100 */
[----:B------:R-:W-:-:S07]  /*5320*/  FFMA R36, R36, R3, R36 ;  /* 0x0000000324247223 */ /* 0x000fce0000000024 */
.L_x_113:
[----:B------:R-:W-:Y:S05]  /*5330*/  BSYNC B1 ;  /* 0x0000000000017941 */ /* 0x000fea0003800000 */
.L_x_111:
        /* <DEDUP_REMOVED lines=10> */
.L_x_115:
[----:B------:R-:W1:Y:S02]  /*53e0*/  MUFU.RCP R37, R20 ;  /* 0x0000001400257308 */ /* 0x000e640000001000 */
[----:B-1----:R-:W-:-:S04]  /*53f0*/  FFMA R0, R20, R37, -1 ;  /* 0xbf80000014007423 */ /* 0x002fc80000000025 */
[----:B------:R-:W-:-:S04]  /*5400*/  FADD.FTZ R0, -R0, -RZ ;  /* 0x800000ff00007221 */ /* 0x000fc80000010100 */
[----:B------:R-:W-:-:S07]  /*5410*/  FFMA R37, R37, R0, R37 ;  /* 0x0000000025257223 */ /* 0x000fce0000000025 */
.L_x_116:
[----:B------:R-:W-:Y:S05]  /*5420*/  BSYNC B1 ;  /* 0x0000000000017941 */ /* 0x000fea0003800000 */
.L_x_114:
        /* <DEDUP_REMOVED lines=10> */
.L_x_118:
[----:B------:R-:W1:Y:S02]  /*54d0*/  MUFU.RCP R20, R55 ;  /* 0x0000003700147308 */ /* 0x000e640000001000 */
[----:B-1----:R-:W-:-:S04]  /*54e0*/  FFMA R0, R55, R20, -1 ;  /* 0xbf80000037007423 */ /* 0x002fc80000000014 */
[----:B------:R-:W-:-:S04]  /*54f0*/  FADD.FTZ R3, -R0, -RZ ;  /* 0x800000ff00037221 */ /* 0x000fc80000010100 */
[----:B------:R-:W-:-:S07]  /*5500*/  FFMA R20, R20, R3, R20 ;  /* 0x0000000314147223 */ /* 0x000fce0000000014 */
.L_x_119:
[----:B------:R-:W-:Y:S05]  /*5510*/  BSYNC B1 ;  /* 0x0000000000017941 */ /* 0x000fea0003800000 */
.L_x_117:
        /* <DEDUP_REMOVED lines=10> */
.L_x_121:
[----:B------:R-:W1:Y:S02]  /*55c0*/  MUFU.RCP R39, R26 ;  /* 0x0000001a00277308 */ /* 0x000e640000001000 */
[----:B-1----:R-:W-:-:S04]  /*55d0*/  FFMA R0, R26, R39, -1 ;  /* 0xbf8000001a007423 */ /* 0x002fc80000000027 */
[----:B------:R-:W-:-:S04]  /*55e0*/  FADD.FTZ R0, -R0, -RZ ;  /* 0x800000ff00007221 */ /* 0x000fc80000010100 */
[----:B------:R-:W-:-:S07]  /*55f0*/  FFMA R39, R39, R0, R39 ;  /* 0x0000000027277223 */ /* 0x000fce0000000027 */
.L_x_122:
[----:B------:R-:W-:Y:S05]  /*5600*/  BSYNC B1 ;  /* 0x0000000000017941 */ /* 0x000fea0003800000 */
.L_x_120:
        /* <DEDUP_REMOVED lines=10> */
.L_x_124:
[----:B------:R-:W1:Y:S02]  /*56b0*/  MUFU.RCP R38, R41 ;  /* 0x0000002900267308 */ /* 0x000e640000001000 */
[----:B-1----:R-:W-:-:S04]  /*56c0*/  FFMA R0, R41, R38, -1 ;  /* 0xbf80000029007423 */ /* 0x002fc80000000026 */
[----:B------:R-:W-:-:S04]  /*56d0*/  FADD.FTZ R3, -R0, -RZ ;  /* 0x800000ff00037221 */ /* 0x000fc80000010100 */
[----:B------:R-:W-:-:S07]  /*56e0*/  FFMA R38, R38, R3, R38 ;  /* 0x0000000326267223 */ /* 0x000fce0000000026 */
.L_x_125:
[----:B------:R-:W-:Y:S05]  /*56f0*/  BSYNC B1 ;  /* 0x0000000000017941 */ /* 0x000fea0003800000 */
.L_x_123:
        /* <DEDUP_REMOVED lines=10> */
.L_x_127:
[----:B------:R-:W1:Y:S02]  /*57a0*/  MUFU.RCP R41, R32 ;  /* 0x0000002000297308 */ /* 0x000e640000001000 */
[----:B-1----:R-:W-:-:S04]  /*57b0*/  FFMA R0, R32, R41, -1 ;  /* 0xbf80000020007423 */ /* 0x002fc80000000029 */
[----:B------:R-:W-:-:S04]  /*57c0*/  FADD.FTZ R0, -R0, -RZ ;  /* 0x800000ff00007221 */ /* 0x000fc80000010100 */
[----:B------:R-:W-:-:S07]  /*57d0*/  FFMA R41, R41, R0, R41 ;  /* 0x0000000029297223 */ /* 0x000fce0000000029 */
.L_x_128:
[----:B------:R-:W-:Y:S05]  /*57e0*/  BSYNC B1 ;  /* 0x0000000000017941 */ /* 0x000fea0003800000 */
.L_x_126:
[----:B------:R-:W-:Y:S01]  /*57f0*/  IADD3 R0, R45, 0x1800000, RZ ;  /* 0x018000002d007810 */ /* 0x000fe20007ffe0ff */
[----:B------:R-:W-:Y:S03]  /*5800*/  BSSY B1, `(.L_x_129) ;  /* 0x000000d000017945 */ /* 0x000fe60003800000 */
        /* <DEDUP_REMOVED lines=8> */
.L_x_130:
[----:B------:R-:W1:Y:S02]  /*5890*/  MUFU.RCP R22, R45 ;  /* 0x0000002d00167308 */ /* 0x000e640000001000 */
[----:B-1----:R-:W-:-:S04]  /*58a0*/  FFMA R0, R45, R22, -1 ;  /* 0xbf8000002d007423 */ /* 0x002fc80000000016 */
[----:B------:R-:W-:-:S04]  /*58b0*/  FADD.FTZ R3, -R0, -RZ ;  /* 0x800000ff00037221 */ /* 0x000fc80000010100 */
[----:B------:R-:W-:-:S07]  /*58c0*/  FFMA R22, R22, R3, R22 ;  /* 0x0000000316167223 */ /* 0x000fce0000000016 */
.L_x_131:
[----:B------:R-:W-:Y:S05]  /*58d0*/  BSYNC B1 ;  /* 0x0000000000017941 */ /* 0x000fea0003800000 */
.L_x_129:
        /* <DEDUP_REMOVED lines=10> */
.L_x_133:
[----:B------:R-:W1:Y:S02]  /*5980*/  MUFU.RCP R43, R24 ;  /* 0x00000018002b7308 */ /* 0x000e640000001000 */
[----:B-1----:R-:W-:-:S04]  /*5990*/  FFMA R0, R24, R43, -1 ;  /* 0xbf80000018007423 */ /* 0x002fc8000000002b */
[----:B------:R-:W-:-:S04]  /*59a0*/  FADD.FTZ R0, -R0, -RZ ;  /* 0x800000ff00007221 */ /* 0x000fc80000010100 */
[----:B------:R-:W-:-:S07]  /*59b0*/  FFMA R43, R43, R0, R43 ;  /* 0x000000002b2b7223 */ /* 0x000fce000000002b */
.L_x_134:
[----:B------:R-:W-:Y:S05]  /*59c0*/  BSYNC B1 ;  /* 0x0000000000017941 */ /* 0x000fea0003800000 */
.L_x_132:
        /* <DEDUP_REMOVED lines=10> */
.L_x_136:
[----:B------:R-:W1:Y:S02]  /*5a70*/  MUFU.RCP R24, R103 ;  /* 0x0000006700187308 */ /* 0x000e640000001000 */
[----:B-1----:R-:W-:-:S04]  /*5a80*/  FFMA R0, R103, R24, -1 ;  /* 0xbf80000067007423 */ /* 0x002fc80000000018 */
[----:B------:R-:W-:-:S04]  /*5a90*/  FADD.FTZ R3, -R0, -RZ ;  /* 0x800000ff00037221 */ /* 0x000fc80000010100 */
[----:B------:R-:W-:-:S07]  /*5aa0*/  FFMA R24, R24, R3, R24 ;  /* 0x0000000318187223 */ /* 0x000fce0000000018 */
.L_x_137:
[----:B------:R-:W-:Y:S05]  /*5ab0*/  BSYNC B1 ;  /* 0x0000000000017941 */ /* 0x000fea0003800000 */
.L_x_135:
        /* <DEDUP_REMOVED lines=10> */
.L_x_139:
[----:B------:R-:W1:Y:S02]  /*5b60*/  MUFU.RCP R45, R40 ;  /* 0x00000028002d7308 */ /* 0x000e640000001000 */
[----:B-1----:R-:W-:-:S04]  /*5b70*/  FFMA R0, R40, R45, -1 ;  /* 0xbf80000028007423 */ /* 0x002fc8000000002d */
[----:B------:R-:W-:-:S04]  /*5b80*/  FADD.FTZ R0, -R0, -RZ ;  /* 0x800000ff00007221 */ /* 0x000fc80000010100 */
[----:B------:R-:W-:-:S07]  /*5b90*/  FFMA R45, R45, R0, R45 ;  /* 0x000000002d2d7223 */ /* 0x000fce000000002d */
.L_x_140:
[----:B------:R-:W-:Y:S05]  /*5ba0*/  BSYNC B1 ;  /* 0x0000000000017941 */ /* 0x000fea0003800000 */
.L_x_138:
        /* <DEDUP_REMOVED lines=10> */
.L_x_142:
[----:B------:R-:W1:Y:S02]  /*5c50*/  MUFU.RCP R26, R105 ;  /* 0x00000069001a7308 */ /* 0x000e640000001000 */
[----:B-1----:R-:W-:-:S04]  /*5c60*/  FFMA R0, R105, R26, -1 ;  /* 0xbf80000069007423 */ /* 0x002fc8000000001a */
[----:B------:R-:W-:-:S04]  /*5c70*/  FADD.FTZ R3, -R0, -RZ ;  /* 0x800000ff00037221 */ /* 0x000fc80000010100 */
[----:B------:R-:W-:-:S07]  /*5c80*/  FFMA R26, R26, R3, R26 ;  /* 0x000000031a1a7223 */ /* 0x000fce000000001a */
.L_x_143:
[----:B------:R-:W-:Y:S05]  /*5c90*/  BSYNC B1 ;  /* 0x0000000000017941 */ /* 0x000fea0003800000 */
.L_x_141:
        /* <DEDUP_REMOVED lines=10> */
.L_x_145:
[----:B------:R-:W1:Y:S02]  /*5d40*/  MUFU.RCP R47, R44 ;  /* 0x0000002c002f7308 */ /* 0x000e640000001000 */
[----:B-1----:R-:W-:-:S04]  /*5d50*/  FFMA R0, R44, R47, -1 ;  /* 0xbf8000002c007423 */ /* 0x002fc8000000002f */
[----:B------:R-:W-:-:S04]  /*5d60*/  FADD.FTZ R0, -R0, -RZ ;  /* 0x800000ff00007221 */ /* 0x000fc80000010100 */
[----:B------:R-:W-:-:S07]  /*5d70*/  FFMA R47, R47, R0, R47 ;  /* 0x000000002f2f7223 */ /* 0x000fce000000002f */
.L_x_146:
[----:B------:R-:W-:Y:S05]  /*5d80*/  BSYNC B1 ;  /* 0x0000000000017941 */ /* 0x000fea0003800000 */
.L_x_144:
        /* <DEDUP_REMOVED lines=10> */
.L_x_148:
[----:B------:R-:W1:Y:S02]  /*5e30*/  MUFU.RCP R28, R107 ;  /* 0x0000006b001c7308 */ /* 0x000e640000001000 */
[----:B-1----:R-:W-:-:S04]  /*5e40*/  FFMA R0, R107, R28, -1 ;  /* 0xbf8000006b007423 */ /* 0x002fc8000000001c */
[----:B------:R-:W-:-:S04]  /*5e50*/  FADD.FTZ R3, -R0, -RZ ;  /* 0x800000ff00037221 */ /* 0x000fc80000010100 */
[----:B------:R-:W-:-:S07]  /*5e60*/  FFMA R28, R28, R3, R28 ;  /* 0x000000031c1c7223 */ /* 0x000fce000000001c */
.L_x_149:
[----:B------:R-:W-:Y:S05]  /*5e70*/  BSYNC B1 ;  /* 0x0000000000017941 */ /* 0x000fea0003800000 */
.L_x_147:
        /* <DEDUP_REMOVED lines=10> */
.L_x_151:
[----:B------:R-:W1:Y:S02]  /*5f20*/  MUFU.RCP R49, R48 ;  /* 0x0000003000317308 */ /* 0x000e640000001000 */
[----:B-1----:R-:W-:-:S04]  /*5f30*/  FFMA R0, R48, R49, -1 ;  /* 0xbf80000030007423 */ /* 0x002fc80000000031 */
[----:B------:R-:W-:-:S04]  /*5f40*/  FADD.FTZ R0, -R0, -RZ ;  /* 0x800000ff00007221 */ /* 0x000fc80000010100 */
[----:B------:R-:W-:-:S07]  /*5f50*/  FFMA R49, R49, R0, R49 ;  /* 0x0000000031317223 */ /* 0x000fce0000000031 */
.L_x_152:
[----:B------:R-:W-:Y:S05]  /*5f60*/  BSYNC B1 ;  /* 0x0000000000017941 */ /* 0x000fea0003800000 */
.L_x_150:
        /* <DEDUP_REMOVED lines=10> */
.L_x_154:
[----:B------:R-:W1:Y:S02]  /*6010*/  MUFU.RCP R30, R109 ;  /* 0x0000006d001e7308 */ /* 0x000e640000001000 */
[----:B-1----:R-:W-:-:S04]  /*6020*/  FFMA R0, R109, R30, -1 ;  /* 0xbf8000006d007423 */ /* 0x002fc8000000001e */
[----:B------:R-:W-:-:S04]  /*6030*/  FADD.FTZ R3, -R0, -RZ ;  /* 0x800000ff00037221 */ /* 0x000fc80000010100 */
[----:B------:R-:W-:-:S07]  /*6040*/  FFMA R30, R30, R3, R30 ;  /* 0x000000031e1e7223 */ /* 0x000fce000000001e */
.L_x_155:
[----:B------:R-:W-:Y:S05]  /*6050*/  BSYNC B1 ;  /* 0x0000000000017941 */ /* 0x000fea0003800000 */
.L_x_153:
[----:B------:R-:W-:-:S04]  /*6060*/  IADD3 R0, R42, 0x1800000, RZ ;  /* 0x018000002a007810 */ /* 0x000fc80007ffe0ff */
[----:B------:R-:W-:-:S04]  /*6070*/  LOP3.LUT R0, R0, 0x7f800000, RZ, 0xc0, !PT ;  /* 0x7f80000000007812 */ /* 0x000fc800078ec0ff */
[----:B------:R-:W-:-:S13]  /*6080*/  ISETP.GT.U32.AND P2, PT, R0, 0x1ffffff, PT ;  /* 0x01ffffff0000780c */ /* 0x000fda0003f44070 */
[----:B------:R-:W-:Y:S05]  /*6090*/  @P2 BRA `(.L_x_156) ;  /* 0x0000000000102947 */ /* 0x000fea0003800000 */
[----:B------:R-:W-:Y:S02]  /*60a0*/  MOV R0, R42 ;  /* 0x0000002a00007202 */ /* 0x000fe40000000f00 */
[----:B------:R-:W-:-:S07]  /*60b0*/  MOV R34, 0x60d0 ;  /* 0x000060d000227802 */ /* 0x000fce0000000f00 */
[----:B------:R-:W-:Y:S05]  /*60c0*/  CALL.REL.NOINC `($__internal_0_$__cuda_sm20_rcp_rn_f32_slowpath) ;  /* 0x0000007800547944 */ /* 0x000fea0003c00000 */
[----:B------:R-:W-:Y:S05]  /*60d0*/  BRA `(.L_x_157) ;  /* 0x0000000000107947 */ /* 0x000fea0003800000 */
.L_x_156:
[----:B------:R-:W1:Y:S02]  /*60e0*/  MUFU.RCP R3, R42 ;  /* 0x0000002a00037308 */ /* 0x000e640000001000 */
[----:B-1----:R-:W-:-:S04]  /*60f0*/  FFMA R0, R42, R3, -1 ;  /* 0xbf8000002a007423 */ /* 0x002fc80000000003 */
[----:B------:R-:W-:-:S04]  /*6100*/  FADD.FTZ R0, -R0, -RZ ;  /* 0x800000ff00007221 */ /* 0x000fc80000010100 */
[----:B------:R-:W-:-:S07]  /*6110*/  FFMA R3, R3, R0, R3 ;  /* 0x0000000003037223 */ /* 0x000fce0000000003 */
.L_x_157:
[----:B------:R-:W-:Y:S01]  /*6120*/  F2FP.BF16.F32.PACK_AB R36, R37, R36 ;  /* 0x000000242524723e */ /* 0x000fe200000010ff */
[----:B------:R-:W-:Y:S01]  /*6130*/  IMAD R0, R95, 0x2, R14 ;  /* 0x000000025f007824 */ /* 0x000fe200078e020e */
[----:B------:R-:W-:Y:S01]  /*6140*/  F2FP.BF16.F32.PACK_AB R37, R39, R20 ;  /* 0x000000142725723e */ /* 0x000fe200000010ff */
[----:B------:R-:W-:Y:S05]  /*6150*/  WARPSYNC.ALL ;  /* 0x0000000000007948 */ /* 0x000fea0003800000 */
[----:B------:R-:W-:Y:S01]  /*6160*/  F2FP.BF16.F32.PACK_AB R38, R41, R38 ;  /* 0x000000262926723e */ /* 0x000fe200000010ff */
[----:B------:R-:W-:Y:S01]  /*6170*/  BSSY B0, `(.L_x_158) ;  /* 0x0000019000007945 */ /* 0x000fe20003800000 */
[----:B------:R-:W-:-:S02]  /*6180*/  F2FP.BF16.F32.PACK_AB R39, R43, R22 ;  /* 0x000000162b27723e */ /* 0x000fc400000010ff */
[----:B------:R-:W-:Y:S02]  /*6190*/  F2FP.BF16.F32.PACK_AB R40, R45, R24 ;  /* 0x000000182d28723e */ /* 0x000fe400000010ff */
[----:B------:R-:W-:Y:S01]  /*61a0*/  F2FP.BF16.F32.PACK_AB R41, R47, R26 ;  /* 0x0000001a2f29723e */ /* 0x000fe200000010ff */
[----:B------:R1:W-:Y:S01]  /*61b0*/  STSM.16.M88.4 [R14+0x2200], R36 ;  /* 0x002200240e007844 */ /* 0x0003e20000000200 */
[----:B------:R-:W-:Y:S02]  /*61c0*/  F2FP.BF16.F32.PACK_AB R42, R49, R28 ;  /* 0x0000001c312a723e */ /* 0x000fe400000010ff */
[----:B------:R-:W-:-:S05]  /*61d0*/  F2FP.BF16.F32.PACK_AB R43, R3, R30 ;  /* 0x0000001e032b723e */ /* 0x000fca00000010ff */
        /* <DEDUP_REMOVED lines=11> */
[----:B------:R-:W-:Y:S02]  /*6290*/  UIADD3 UR4, UR51, 0x2200, URZ ;  /* 0x0000220033047890 */ /* 0x000fe4000fffe03f */
[----:B------:R-:W-:Y:S01]  /*62a0*/  UIADD3.X UR9, URZ, UR55, URZ, UP0, !UPT ;  /* 0x000000373f097290 */ /* 0x000fe200087fe43f */
[----:B------:R-:W-:Y:S01]  /*62b0*/  UMOV UR6, UR46 ;  /* 0x0000002e00067c82 */ /* 0x000fe20008000000 */
[----:B------:R-:W-:-:S07]  /*62c0*/  UMOV UR7, UR47 ;  /* 0x0000002f00077c82 */ /* 0x000fce0008000000 */
[----:B------:R2:W-:Y:S01]  /*62d0*/  UTMASTG.3D [UR4], [UR8] ;  /* 0x00000004080073b5 */ /* 0x0005e20008010000 */
[----:B------:R0:W-:Y:S01]  /*62e0*/  UTMACMDFLUSH ;  /* 0x00000000000079b7 */ /* 0x0001e20000000000 */
[----:B--2---:R-:W-:-:S04]  /*62f0*/  DEPBAR.LE SB0, 0x1 ;  /* 0x000080400000791a */ /* 0x004fc80000000000 */
.L_x_159:
[----:B------:R-:W-:Y:S05]  /*6300*/  BSYNC B0 ;  /* 0x0000000000007941 */ /* 0x000fea0003800000 */
.L_x_158:
[----:B------:R-:W-:Y:S06]  /*6310*/  BAR.SYNC.DEFER_BLOCKING 0x1, 0x100 ;  /* 0x0044000000007b1d */ /* 0x000fec0000010000 */
[----:B------:R-:W-:Y:S04]  /*6320*/  BSSY B0, `(.L_x_160) ;  /* 0x0000009000007945 */ /* 0x000fe80003800000 */
[----:B------:R-:W-:Y:S05]  /*6330*/  @P0 BRA `(.L_x_161) ;  /* 0x00000000001c0947 */ /* 0x000fea0003800000 */
[----:B------:R-:W-:-:S13]  /*6340*/  ISETP.NE.AND P2, PT, R99, 0x3, PT ;  /* 0x000000036300780c */ /* 0x000fda0003f45270 */
[----:B------:R-:W-:Y:S05]  /*6350*/  @!P2 BRA `(.L_x_162) ;  /* 0x000000000004a947 */ /* 0x000fea0003800000 */
[----:B------:R-:W-:Y:S01]  /*6360*/  BPT.TRAP 0x1 ;  /* 0x000000040000795c */ /* 0x000fe20000300000 */
.L_x_162:
[----:B------:R-:W-:-:S04]  /*6370*/  ULEA UR4, UR40, UR51, 0x3 ;  /* 0x0000003328047291 */ /* 0x000fc8000f8e183f */
[----:B------:R-:W-:-:S04]  /*6380*/  UIADD3 UR4, UR4, 0x80, URZ ;  /* 0x0000008004047890 */ /* 0x000fc8000fffe03f */
[----:B------:R-:W-:-:S09]  /*6390*/  UPRMT UR4, UR50, 0x654, UR4 ;  /* 0x0000065432047896 */ /* 0x000fd20008000004 */
[----:B------:R-:W-:Y:S03]  /*63a0*/  SYNCS.ARRIVE.TRANS64.RED.A1T0 RZ, [UR4], RZ ;  /* 0x000000ffffff79a7 */ /* 0x000fe60008100404 */
.L_x_161:
[----:B------:R-:W-:Y:S05]  /*63b0*/  BSYNC B0 ;  /* 0x0000000000007941 */ /* 0x000fea0003800000 */
.L_x_160:
[----:B------:R-:W-:Y:S01]  /*63c0*/  UIADD3 UR40, UR40, 0x1, URZ ;  /* 0x0000000128287890 */ /* 0x000fe2000fffe03f */
[----:B------:R-:W-:Y:S01]  /*63d0*/  BSSY B0, `(.L_x_163) ;  /* 0x0000039000007945 */ /* 0x000fe20003800000 */
[----:B------:R-:W-:Y:S02]  /*63e0*/  MOV R20, R93 ;  /* 0x0000005d00147202 */ /* 0x000fe40000000f00 */
[----:B------:R-:W-:-:S04]  /*63f0*/  UISETP.NE.AND UP0, UPT, UR40, 0x4, UPT ;  /* 0x000000042800788c */ /* 0x000fc8000bf05270 */
[----:B------:R-:W-:Y:S01]  /*6400*/  USEL UR40, UR40, URZ, UP0 ;  /* 0x0000003f28287287 */ /* 0x000fe20008000000 */
[----:B------:R-:W-:Y:S11]  /*6410*/  @P0 BRA `(.L_x_164) ;  /* 0x0000000000d00947 */ /* 0x000ff60003800000 */
[----:B------:R-:W-:-:S13]  /*6420*/  ISETP.NE.AND P2, PT, R99, 0x3, PT ;  /* 0x000000036300780c */ /* 0x000fda0003f45270 */
[----:B------:R-:W-:Y:S05]  /*6430*/  @!P2 BRA `(.L_x_165) ;  /* 0x000000000004a947 */ /* 0x000fea0003800000 */
[----:B------:R-:W-:Y:S01]  /*6440*/  BPT.TRAP 0x1 ;  /* 0x000000040000795c */ /* 0x000fe20000300000 */
.L_x_165:
[C---:B-1----:R-:W-:Y:S01]  /*6450*/  LEA R0, R4.reuse, UR51, 0x3 ;  /* 0x0000003304007c11 */ /* 0x042fe2000f8e18ff */
[----:B------:R-:W-:Y:S01]  /*6460*/  BSSY B1, `(.L_x_166) ;  /* 0x0000007000017945 */ /* 0x000fe20003800000 */
[----:B------:R-:W-:Y:S02]  /*6470*/  SHF.L.U32 R3, R93, 0x1f, RZ ;  /* 0x0000001f5d037819 */ /* 0x000fe400000006ff */
[----:B------:R-:W-:Y:S02]  /*6480*/  IADD3 R35, R4, 0x1, RZ ;  /* 0x0000000104237810 */ /* 0x000fe40007ffe0ff */
[----:B------:R-:W1:Y:S02]  /*6490*/  SYNCS.PHASECHK.TRANS64.TRYWAIT P2, [R0+URZ+0x60], R3 ;  /* 0x00006003000075a7 */ /* 0x000e64000804017f */
[----:B------:R-:W-:-:S04]  /*64a0*/  ISETP.NE.AND P3, PT, R35, 0x4, PT ;  /* 0x000000042300780c */ /* 0x000fc80003f65270 */
[----:B------:R-:W-:Y:S01]  /*64b0*/  SEL R42, RZ, 0x1, P3 ;  /* 0x00000001ff2a7807 */ /* 0x000fe20001800000 */
[----:B-1----:R-:W-:Y:S08]  /*64c0*/  @!P2 BRA `(.L_x_167) ;  /* 0x0000006c00c0a947 */ /* 0x002ff00003800000 */
.L_x_359:
[----:B------:R-:W-:Y:S05]  /*64d0*/  BSYNC B1 ;  /* 0x0000000000017941 */ /* 0x000fea0003800000 */
.L_x_166:
[----:B------:R-:W-:Y:S05]  /*64e0*/  @P1 BRA `(.L_x_168) ;  /* 0x0000000000941947 */ /* 0x000fea0003800000 */
[----:B------:R-:W-:Y:S01]  /*64f0*/  IMAD R26, R4, 0x2000, R33 ;  /* 0x00002000041a7824 */ /* 0x000fe200078e0221 */
[----:B------:R-:W-:Y:S05]  /*6500*/  WARPSYNC.ALL ;  /* 0x0000000000007948 */ /* 0x000fea0003800000 */
[----:B------:R-:W-:Y:S01]  /*6510*/  LEA R29, R95, R26, 0x1 ;  /* 0x0000001a5f1d7211 */ /* 0x000fe200078e08ff */
[----:B------:R-:W1:Y:S05]  /*6520*/  LDSM.16.M88.4 R4, [R26] ;  /* 0x000000001a04783b */ /* 0x000e6a0000000200 */
[----:B------:R-:W2:Y:S01]  /*6530*/  LDSM.16.M88.4 R28, [R29] ;  /* 0x000000001d1c783b */ /* 0x000ea20000000200 */
[----:B-1----:R-:W-:Y:S01]  /*6540*/  SHF.L.U32 R0, R4, 0x10, RZ ;  /* 0x0000001004007819 */ /* 0x002fe200000006ff */
[C---:B------:R-:W-:Y:S01]  /*6550*/  IMAD.U32 R8, R5.reuse, 0x10000, RZ ;  /* 0x0001000005087824 */ /* 0x040fe200078e00ff */
[----:B------:R-:W-:-:S02]  /*6560*/  LOP3.LUT R10, R5, 0xffff0000, RZ, 0xc0, !PT ;  /* 0xffff0000050a7812 */ /* 0x000fc400078ec0ff */
[----:B------:R-:W-:Y:S01]  /*6570*/  SHF.L.U32 R12, R6, 0x10, RZ ;  /* 0x00000010060c7819 */ /* 0x000fe200000006ff */
[----:B--2---:R-:W-:Y:S01]  /*6580*/  IMAD.U32 R26, R28, 0x10000, RZ ;  /* 0x000100001c1a7824 */ /* 0x004fe200078e00ff */
[----:B------:R-:W-:Y:S01]  /*6590*/  SHF.L.U32 R36, R30, 0x10, RZ ;  /* 0x000000101e247819 */ /* 0x000fe200000006ff */
[----:B------:R-:W-:Y:S01]  /*65a0*/  IMAD.U32 R38, R31, 0x10000, RZ ;  /* 0x000100001f267824 */ /* 0x000fe200078e00ff */
        /* <DEDUP_REMOVED lines=25> */
.L_x_168:
[----:B------:R-:W-:Y:S02]  /*6740*/  LOP3.LUT R20, R93, R42, RZ, 0x3c, !PT ;  /* 0x0000002a5d147212 */ /* 0x000fe400078e3cff */
[----:B------:R-:W-:-:S07]  /*6750*/  SEL R4, R35, RZ, P3 ;  /* 0x000000ff23047207 */ /* 0x000fce0001800000 */
.L_x_164:
[----:B------:R-:W-:Y:S05]  /*6760*/  BSYNC B0 ;  /* 0x0000000000007941 */ /* 0x000fea0003800000 */
.L_x_163:
[----:B------:R-:W-:Y:S01]  /*6770*/  MOV R54, 0x3bbb989d ;  /* 0x3bbb989d00367802 */ /* 0x000fe20000000f00 */
[C---:B------:R-:W-:Y:S01]  /*6780*/  FFMA R57, R90.reuse, R57, R6 ;  /* 0x000000395a397223 */ /* 0x040fe20000000006 */
[----:B------:R-:W-:Y:S01]  /*6790*/  MOV R103, 0x437c0000 ;  /* 0x437c000000677802 */ /* 0x000fe20000000f00 */
[C---:B------:R-:W-:Y:S01]  /*67a0*/  FFMA R58, R90.reuse, R58, R7 ;  /* 0x0000003a5a3a7223 */ /* 0x040fe20000000007 */
[C---:B------:R-:W-:Y:S01]  /*67b0*/  FFMA R59, R90.reuse, R59, R9 ;  /* 0x0000003b5a3b7223 */ /* 0x040fe20000000009 */
[-C--:B------:R-:W-:Y:S01]  /*67c0*/  FFMA.SAT R22, -R57, R54.reuse, 0.5 ;  /* 0x3f00000039167423 */ /* 0x080fe20000002136 */
[----:B------:R-:W-:Y:S01]  /*67d0*/  FFMA R61, R90, R61, R13 ;  /* 0x0000003d5a3d7223 */ /* 0x000fe2000000000d */
[-C--:B------:R-:W-:Y:S01]  /*67e0*/  FFMA.SAT R26, -R58, R54.reuse, 0.5 ;  /* 0x3f0000003a1a7423 */ /* 0x080fe20000002136 */
[----:B------:R-:W-:Y:S01]  /*67f0*/  FFMA.SAT R28, -R59, R54, 0.5 ;  /* 0x3f0000003b1c7423 */ /* 0x000fe20000002136 */
[-C--:B------:R-:W-:Y:S01]  /*6800*/  FFMA.RM R22, R22, R103.reuse, 12582913 ;  /* 0x4b40000116167423 */ /* 0x080fe20000004067 */
[----:B------:R-:W-:Y:S01]  /*6810*/  FFMA R56, R90, R56, R5 ;  /* 0x000000385a387223 */ /* 0x000fe20000000005 */
[-C--:B------:R-:W-:Y:S01]  /*6820*/  FFMA.RM R26, R26, R103.reuse, 12582913 ;  /* 0x4b4000011a1a7423 */ /* 0x080fe20000004067 */
[----:B------:R-:W-:Y:S01]  /*6830*/  FFMA R60, R90, R60, R11 ;  /* 0x0000003c5a3c7223 */ /* 0x000fe2000000000b */
[----:B------:R-:W-:Y:S01]  /*6840*/  FADD R24, R22, -12583039 ;  /* 0xcb40007f16187421 */ /* 0x000fe20000000000 */
[-C--:B------:R-:W-:Y:S01]  /*6850*/  FFMA.RM R28, R28, R103.reuse, 12582913 ;  /* 0x4b4000011c1c7423 */ /* 0x080fe20000004067 */
[-C--:B------:R-:W-:Y:S01]  /*6860*/  FFMA.SAT R34, -R61, R54.reuse, 0.5 ;  /* 0x3f0000003d227423 */ /* 0x080fe20000002136 */
[----:B------:R-:W-:Y:S01]  /*6870*/  FADD R35, R26, -12583039 ;  /* 0xcb40007f1a237421 */ /* 0x000fe20000000000 */
[C---:B------:R-:W-:Y:S01]  /*6880*/  FFMA R24, -R57.reuse, 1.4426950216293334961, -R24 ;  /* 0x3fb8aa3b39187823 */ /* 0x040fe20000000918 */
[-C--:B-1----:R-:W-:Y:S01]  /*6890*/  FFMA.SAT R0, -R56, R54.reuse, 0.5 ;  /* 0x3f00000038007423 */ /* 0x082fe20000002136 */
[----:B------:R-:W-:Y:S01]  /*68a0*/  FFMA.SAT R32, -R60, R54, 0.5 ;  /* 0x3f0000003c207423 */ /* 0x000fe20000002136 */
[----:B------:R-:W-:Y:S01]  /*68b0*/  FFMA R62, R90, R62, R15 ;  /* 0x0000003e5a3e7223 */ /* 0x000fe2000000000f */
[----:B------:R-:W-:Y:S01]  /*68c0*/  FFMA R24, -R57, 1.925963033500011079e-08, R24 ;  /* 0x32a5706039187823 */ /* 0x000fe20000000118 */
[----:B------:R-:W-:Y:S01]  /*68d0*/  FADD R30, R28, -12583039 ;  /* 0xcb40007f1c1e7421 */ /* 0x000fe20000000000 */
[----:B------:R-:W-:Y:S01]  /*68e0*/  FFMA.RM R34, R34, R103, 12582913 ;  /* 0x4b40000122227423 */ /* 0x000fe20000004067 */
[----:B------:R-:W-:Y:S01]  /*68f0*/  FFMA R63, R90, R63, R21 ;  /* 0x0000003f5a3f7223 */ /* 0x000fe20000000015 */
[-C--:B------:R-:W-:Y:S01]  /*6900*/  FFMA.RM R0, R0, R103.reuse, 12582913 ;  /* 0x4b40000100007423 */ /* 0x080fe20000004067 */
[----:B------:R-:W-:Y:S01]  /*6910*/  FFMA R37, -R58, 1.4426950216293334961, -R35 ;  /* 0x3fb8aa3b3a257823 */ /* 0x000fe20000000923 */
[-C--:B------:R-:W-:Y:S01]  /*6920*/  FFMA.RM R32, R32, R103.reuse, 12582913 ;  /* 0x4b40000120207423 */ /* 0x080fe20000004067 */
[-C--:B------:R-:W-:Y:S01]  /*6930*/  FFMA.SAT R36, -R62, R54.reuse, 0.5 ;  /* 0x3f0000003e247423 */ /* 0x080fe20000002136 */
[----:B------:R1:W-:Y:S01]  /*6940*/  MUFU.EX2 R35, R24 ;  /* 0x0000001800237308 */ /* 0x0003e20000000800 */
[----:B------:R-:W-:Y:S01]  /*6950*/  FFMA R30, -R59, 1.4426950216293334961, -R30 ;  /* 0x3fb8aa3b3b1e7823 */ /* 0x000fe2000000091e */
[----:B------:R-:W-:Y:S01]  /*6960*/  FFMA.SAT R38, -R63, R54, 0.5 ;  /* 0x3f0000003f267423 */ /* 0x000fe20000002136 */
[----:B------:R-:W-:Y:S01]  /*6970*/  FADD R3, R0, -12583039 ;  /* 0xcb40007f00037421 */ /* 0x000fe20000000000 */
[----:B------:R-:W-:Y:S01]  /*6980*/  FADD R39, R32, -12583039 ;  /* 0xcb40007f20277421 */ /* 0x000fe20000000000 */
[-C--:B------:R-:W-:Y:S01]  /*6990*/  FFMA.RM R36, R36, R103.reuse, 12582913 ;  /* 0x4b40000124247423 */ /* 0x080fe20000004067 */
[----:B------:R-:W-:Y:S01]  /*69a0*/  FFMA R64, R90, R64, R23 ;  /* 0x000000405a407223 */ /* 0x000fe20000000017 */
[----:B------:R-:W-:Y:S01]  /*69b0*/  FFMA R30, -R59, 1.925963033500011079e-08, R30 ;  /* 0x32a570603b1e7823 */ /* 0x000fe2000000011e */
[----:B------:R-:W-:Y:S01]  /*69c0*/  FFMA.RM R38, R38, R103, 12582913 ;  /* 0x4b40000126267423 */ /* 0x000fe20000004067 */
[----:B-1----:R-:W-:Y:S01]  /*69d0*/  FADD R24, R34, -12583039 ;  /* 0xcb40007f22187421 */ /* 0x002fe20000000000 */
[----:B------:R-:W-:Y:S01]  /*69e0*/  FFMA R3, -R56, 1.4426950216293334961, -R3 ;  /* 0x3fb8aa3b38037823 */ /* 0x000fe20000000903 */
[----:B------:R-:W-:Y:S01]  /*69f0*/  FADD R43, R36, -12583039 ;  /* 0xcb40007f242b7421 */ /* 0x000fe20000000000 */
[----:B------:R-:W-:Y:S01]  /*6a00*/  FFMA R41, -R60, 1.4426950216293334961, -R39 ;  /* 0x3fb8aa3b3c297823 */ /* 0x000fe20000000927 */
[C---:B------:R-:W-:Y:S01]  /*6a10*/  FFMA R24, -R61.reuse, 1.4426950216293334961, -R24 ;  /* 0x3fb8aa3b3d187823 */ /* 0x040fe20000000918 */
[----:B------:R-:W-:Y:S01]  /*6a20*/  FFMA.SAT R40, -R64, R54, 0.5 ;  /* 0x3f00000040287423 */ /* 0x000fe20000002136 */
[C---:B------:R-:W-:Y:S01]  /*6a30*/  FFMA R65, R90.reuse, R65, R25 ;  /* 0x000000415a417223 */ /* 0x040fe20000000019 */
[----:B------:R1:W-:Y:S01]  /*6a40*/  MUFU.EX2 R39, R30 ;  /* 0x0000001e00277308 */ /* 0x0003e20000000800 */
[----:B------:R-:W-:Y:S01]  /*6a50*/  FFMA R24, -R61, 1.925963033500011079e-08, R24 ;  /* 0x32a570603d187823 */ /* 0x000fe20000000118 */
[----:B------:R-:W-:Y:S01]  /*6a60*/  FFMA R66, R90, R66, R27 ;  /* 0x000000425a427223 */ /* 0x000fe2000000001b */
[----:B------:R-:W-:Y:S01]  /*6a70*/  FFMA R3, -R56, 1.925963033500011079e-08, R3 ;  /* 0x32a5706038037823 */ /* 0x000fe20000000103 */
[----:B------:R-:W-:Y:S01]  /*6a80*/  FFMA R45, -R62, 1.4426950216293334961, -R43 ;  /* 0x3fb8aa3b3e2d7823 */ /* 0x000fe2000000092b */
[-C--:B------:R-:W-:Y:S01]  /*6a90*/  FFMA.RM R40, R40, R103.reuse, 12582913 ;  /* 0x4b40000128287423 */ /* 0x080fe20000004067 */
[----:B------:R-:W-:Y:S01]  /*6aa0*/  FFMA.SAT R42, -R65, R54, 0.5 ;  /* 0x3f000000412a7423 */ /* 0x000fe20000002136 */
[----:B------:R-:W-:Y:S01]  /*6ab0*/  FFMA R68, R90, R68, R29 ;  /* 0x000000445a447223 */ /* 0x000fe2000000001d */
[----:B------:R2:W-:Y:S01]  /*6ac0*/  MUFU.EX2 R43, R24 ;  /* 0x00000018002b7308 */ /* 0x0005e20000000800 */
[----:B-1----:R-:W-:Y:S01]  /*6ad0*/  FADD R30, R38, -12583039 ;  /* 0xcb40007f261e7421 */ /* 0x002fe20000000000 */
[----:B------:R-:W-:Y:S01]  /*6ae0*/  FADD R47, R40, -12583039 ;  /* 0xcb40007f282f7421 */ /* 0x000fe20000000000 */
[----:B------:R-:W-:Y:S01]  /*6af0*/  FFMA.RM R42, R42, R103, 12582913 ;  /* 0x4b4000012a2a7423 */ /* 0x000fe20000004067 */
[C---:B------:R-:W-:Y:S01]  /*6b00*/  FFMA R70, R90.reuse, R70, R31 ;  /* 0x000000465a467223 */ /* 0x040fe2000000001f */
[C---:B------:R-:W-:Y:S01]  /*6b10*/  FFMA R30, -R63.reuse, 1.4426950216293334961, -R30 ;  /* 0x3fb8aa3b3f1e7823 */ /* 0x040fe2000000091e */
[C---:B------:R-:W-:Y:S01]  /*6b20*/  FFMA R67, R90.reuse, R67, R8 ;  /* 0x000000435a437223 */ /* 0x040fe20000000008 */
[----:B------:R-:W-:Y:S01]  /*6b30*/  FFMA R69, R90, R69, R10 ;  /* 0x000000455a457223 */ /* 0x000fe2000000000a */
[----:B------:R-:W1:Y:S01]  /*6b40*/  MUFU.EX2 R3, R3 ;  /* 0x0000000300037308 */ /* 0x000e620000000800 */
[-C--:B--2---:R-:W-:Y:S01]  /*6b50*/  FFMA.SAT R24, -R66, R54.reuse, 0.5 ;  /* 0x3f00000042187423 */ /* 0x084fe20000002136 */
[----:B------:R-:W-:Y:S01]  /*6b60*/  FFMA R30, -R63, 1.925963033500011079e-08, R30 ;  /* 0x32a570603f1e7823 */ /* 0x000fe2000000011e */
[----:B------:R-:W-:Y:S01]  /*6b70*/  FFMA R49, -R64, 1.4426950216293334961, -R47 ;  /* 0x3fb8aa3b40317823 */ /* 0x000fe2000000092f */
[----:B------:R-:W-:Y:S01]  /*6b80*/  FFMA R71, R90, R71, R12 ;  /* 0x000000475a477223 */ /* 0x000fe2000000000c */
[-C--:B------:R-:W-:Y:S01]  /*6b90*/  FFMA.RM R44, R24, R103.reuse, 12582913 ;  /* 0x4b400001182c7423 */ /* 0x080fe20000004067 */
[----:B------:R-:W-:Y:S01]  /*6ba0*/  FADD R24, R42, -12583039 ;  /* 0xcb40007f2a187421 */ /* 0x000fe20000000000 */
[-C--:B------:R-:W-:Y:S01]  /*6bb0*/  FFMA.SAT R52, -R70, R54.reuse, 0.5 ;  /* 0x3f00000046347423 */ /* 0x080fe20000002136 */
[----:B------:R2:W-:Y:S01]  /*6bc0*/  MUFU.EX2 R47, R30 ;  /* 0x0000001e002f7308 */ /* 0x0005e20000000800 */
[----:B------:R-:W-:Y:S01]  /*6bd0*/  FADD R51, R44, -12583039 ;  /* 0xcb40007f2c337421 */ /* 0x000fe20000000000 */
[-C--:B------:R-:W-:Y:S01]  /*6be0*/  FFMA.SAT R46, -R67, R54.reuse, 0.5 ;  /* 0x3f000000432e7423 */ /* 0x080fe20000002136 */
[----:B------:R-:W-:Y:S01]  /*6bf0*/  FFMA R24, -R65, 1.4426950216293334961, -R24 ;  /* 0x3fb8aa3b41187823 */ /* 0x000fe20000000918 */
[-C--:B------:R-:W-:Y:S01]  /*6c00*/  FFMA.SAT R50, -R69, R54.reuse, 0.5 ;  /* 0x3f00000045327423 */ /* 0x080fe20000002136 */
[----:B------:R-:W-:Y:S01]  /*6c10*/  FFMA R51, -R66, 1.4426950216293334961, -R51 ;  /* 0x3fb8aa3b42337823 */ /* 0x000fe20000000933 */
[-C--:B------:R-:W-:Y:S01]  /*6c20*/  FFMA.RM R52, R52, R103.reuse, 12582913 ;  /* 0x4b40000134347423 */ /* 0x080fe20000004067 */
[----:B------:R-:W-:Y:S01]  /*6c30*/  FFMA R24, -R65, 1.925963033500011079e-08, R24 ;  /* 0x32a5706041187823 */ /* 0x000fe20000000118 */
[-C--:B------:R-:W-:Y:S01]  /*6c40*/  FFMA.RM R46, R46, R103.reuse, 12582913 ;  /* 0x4b4000012e2e7423 */ /* 0x080fe20000004067 */
[-C--:B--2---:R-:W-:Y:S01]  /*6c50*/  FFMA.SAT R30, -R68, R54.reuse, 0.5 ;  /* 0x3f000000441e7423 */ /* 0x084fe20000002136 */
[----:B------:R-:W-:Y:S01]  /*6c60*/  FFMA.SAT R54, -R71, R54, 0.5 ;  /* 0x3f00000047367423 */ /* 0x000fe20000002136 */
[----:B------:R-:W-:Y:S01]  /*6c70*/  FFMA.RM R50, R50, R103, 12582913 ;  /* 0x4b40000132327423 */ /* 0x000fe20000004067 */
[----:B------:R-:W-:-:S02]  /*6c80*/  IMAD.SHL.U32 R0, R0, 0x800000, RZ ;  /* 0x0080000000007824 */ /* 0x000fc400078e00ff */
[-C--:B------:R-:W-:Y:S01]  /*6c90*/  FFMA.RM R30, R30, R103.reuse, 12582913 ;  /* 0x4b4000011e1e7423 */ /* 0x080fe20000004067 */
[----:B------:R-:W-:Y:S01]  /*6ca0*/  FFMA.RM R54, R54, R103, 12582913 ;  /* 0x4b40000136367423 */ /* 0x000fe20000004067 */
[----:B------:R-:W-:Y:S01]  /*6cb0*/  FFMA R66, -R66, 1.925963033500011079e-08, R51 ;  /* 0x32a5706042427823 */ /* 0x000fe20000000133 */
[----:B------:R-:W-:Y:S01]  /*6cc0*/  FADD R59, R52, -12583039 ;  /* 0xcb40007f343b7421 */ /* 0x000fe20000000000 */
[----:B------:R-:W-:Y:S01]  /*6cd0*/  FADD R55, R30, -12583039 ;  /* 0xcb40007f1e377421 */ /* 0x000fe20000000000 */
[----:B------:R2:W-:Y:S01]  /*6ce0*/  MUFU.EX2 R51, R24 ;  /* 0x0000001800337308 */ /* 0x0005e20000000800 */
[----:B------:R-:W-:Y:S01]  /*6cf0*/  FADD R48, R46, -12583039 ;  /* 0xcb40007f2e307421 */ /* 0x000fe20000000000 */
[----:B------:R-:W-:Y:S01]  /*6d00*/  FADD R56, R54, -12583039 ;  /* 0xcb40007f36387421 */ /* 0x000fe20000000000 */
[----:B-1----:R-:W-:Y:S01]  /*6d10*/  FFMA R61, R0, R3, 1 ;  /* 0x3f800000003d7423 */ /* 0x002fe20000000003 */
[----:B------:R-:W-:Y:S01]  /*6d20*/  FFMA R57, -R68, 1.4426950216293334961, -R55 ;  /* 0x3fb8aa3b44397823 */ /* 0x000fe20000000937 */
[----:B------:R-:W-:Y:S01]  /*6d30*/  FFMA R59, -R70, 1.4426950216293334961, -R59 ;  /* 0x3fb8aa3b463b7823 */ /* 0x000fe2000000093b */
[----:B------:R-:W-:Y:S01]  /*6d40*/  FFMA R48, -R67, 1.4426950216293334961, -R48 ;  /* 0x3fb8aa3b43307823 */ /* 0x000fe20000000930 */
[----:B------:R-:W-:Y:S01]  /*6d50*/  FFMA R56, -R71, 1.4426950216293334961, -R56 ;  /* 0x3fb8aa3b47387823 */ /* 0x000fe20000000938 */
[----:B------:R-:W-:Y:S01]  /*6d60*/  FFMA R37, -R58, 1.925963033500011079e-08, R37 ;  /* 0x32a570603a257823 */ /* 0x000fe20000000125 */
[----:B--2---:R-:W-:Y:S01]  /*6d70*/  FADD R24, R50, -12583039 ;  /* 0xcb40007f32187421 */ /* 0x004fe20000000000 */
[----:B------:R-:W-:Y:S01]  /*6d80*/  FFMA R41, -R60, 1.925963033500011079e-08, R41 ;  /* 0x32a570603c297823 */ /* 0x000fe20000000129 */
[----:B------:R-:W-:Y:S01]  /*6d90*/  FFMA R45, -R62, 1.925963033500011079e-08, R45 ;  /* 0x32a570603e2d7823 */ /* 0x000fe2000000012d */
[----:B------:R-:W-:Y:S01]  /*6da0*/  FFMA R49, -R64, 1.925963033500011079e-08, R49 ;  /* 0x32a5706040317823 */ /* 0x000fe20000000131 */
[----:B------:R-:W-:Y:S01]  /*6db0*/  FFMA R24, -R69, 1.4426950216293334961, -R24 ;  /* 0x3fb8aa3b45187823 */ /* 0x000fe20000000918 */
[----:B------:R-:W-:Y:S01]  /*6dc0*/  FFMA R57, -R68, 1.925963033500011079e-08, R57 ;  /* 0x32a5706044397823 */ /* 0x000fe20000000139 */
[----:B------:R-:W-:Y:S01]  /*6dd0*/  FFMA R59, -R70, 1.925963033500011079e-08, R59 ;  /* 0x32a57060463b7823 */ /* 0x000fe2000000013b */
[----:B------:R-:W-:Y:S01]  /*6de0*/  SHF.L.U32 R22, R22, 0x17, RZ ;  /* 0x0000001716167819 */ /* 0x000fe200000006ff */
[----:B------:R-:W-:Y:S01]  /*6df0*/  FFMA R48, -R67, 1.925963033500011079e-08, R48 ;  /* 0x32a5706043307823 */ /* 0x000fe20000000130 */
[----:B------:R-:W-:Y:S01]  /*6e00*/  IADD3 R0, R61, 0x1800000, RZ ;  /* 0x018000003d007810 */ /* 0x000fe20007ffe0ff */
[----:B------:R-:W-:Y:S01]  /*6e10*/  FFMA R24, -R69, 1.925963033500011079e-08, R24 ;  /* 0x32a5706045187823 */ /* 0x000fe20000000118 */
[----:B------:R-:W-:Y:S01]  /*6e20*/  FFMA R56, -R71, 1.925963033500011079e-08, R56 ;  /* 0x32a5706047387823 */ /* 0x000fe20000000138 */
[----:B------:R-:W1:Y:S01]  /*6e30*/  MUFU.EX2 R37, R37 ;  /* 0x0000002500257308 */ /* 0x000e620000000800 */
[----:B------:R-:W-:Y:S01]  /*6e40*/  LOP3.LUT R0, R0, 0x7f800000, RZ, 0xc0, !PT ;  /* 0x7f80000000007812 */ /* 0x000fe200078ec0ff */
[----:B------:R-:W-:Y:S01]  /*6e50*/  FFMA R22, R22, R35, 1 ;  /* 0x3f80000016167423 */ /* 0x000fe20000000023 */
[----:B------:R-:W-:Y:S01]  /*6e60*/  SHF.L.U32 R26, R26, 0x17, RZ ;  /* 0x000000171a1a7819 */ /* 0x000fe200000006ff */
[----:B------:R-:W-:Y:S01]  /*6e70*/  IMAD.SHL.U32 R28, R28, 0x800000, RZ ;  /* 0x008000001c1c7824 */ /* 0x000fe200078e00ff */
[----:B------:R-:W-:Y:S01]  /*6e80*/  ISETP.GT.U32.AND P2, PT, R0, 0x1ffffff, PT ;  /* 0x01ffffff0000780c */ /* 0x000fe20003f44070 */
[----:B------:R-:W-:Y:S01]  /*6e90*/  IMAD.SHL.U32 R36, R36, 0x800000, RZ ;  /* 0x0080000024247824 */ /* 0x000fe200078e00ff */
[----:B------:R-:W-:Y:S01]  /*6ea0*/  SHF.L.U32 R32, R32, 0x17, RZ ;  /* 0x0000001720207819 */ /* 0x000fe200000006ff */
[----:B------:R-:W2:Y:S01]  /*6eb0*/  MUFU.EX2 R41, R41 ;  /* 0x0000002900297308 */ /* 0x000ea20000000800 */
[----:B------:R-:W-:Y:S01]  /*6ec0*/  SHF.L.U32 R34, R34, 0x17, RZ ;  /* 0x0000001722227819 */ /* 0x000fe200000006ff */
[----:B------:R-:W-:Y:S01]  /*6ed0*/  IMAD.SHL.U32 R42, R42, 0x800000, RZ ;  /* 0x008000002a2a7824 */ /* 0x000fe200078e00ff */
[----:B------:R-:W-:Y:S01]  /*6ee0*/  SHF.L.U32 R38, R38, 0x17, RZ ;  /* 0x0000001726267819 */ /* 0x000fe200000006ff */
[----:B------:R-:W-:Y:S01]  /*6ef0*/  IMAD.SHL.U32 R46, R46, 0x800000, RZ ;  /* 0x008000002e2e7824 */ /* 0x000fe200078e00ff */
[----:B------:R-:W-:Y:S01]  /*6f00*/  SHF.L.U32 R40, R40, 0x17, RZ ;  /* 0x0000001728287819 */ /* 0x000fe200000006ff */
[----:B------:R-:W-:Y:S01]  /*6f10*/  IMAD.SHL.U32 R52, R52, 0x800000, RZ ;  /* 0x0080000034347824 */ /* 0x000fe200078e00ff */
[----:B------:R-:W-:Y:S01]  /*6f20*/  SHF.L.U32 R44, R44, 0x17, RZ ;  /* 0x000000172c2c7819 */ /* 0x000fe200000006ff */
[----:B------:R-:W3:Y:S01]  /*6f30*/  MUFU.EX2 R45, R45 ;  /* 0x0000002d002d7308 */ /* 0x000ee20000000800 */
[----:B------:R-:W-:Y:S01]  /*6f40*/  SHF.L.U32 R30, R30, 0x17, RZ ;  /* 0x000000171e1e7819 */ /* 0x000fe200000006ff */
[----:B------:R-:W-:Y:S01]  /*6f50*/  BSSY B1, `(.L_x_169) ;  /* 0x0000022000017945 */ /* 0x000fe20003800000 */
[----:B------:R-:W-:Y:S01]  /*6f60*/  SHF.L.U32 R50, R50, 0x17, RZ ;  /* 0x0000001732327819 */ /* 0x000fe200000006ff */
[----:B-1----:R-:W-:Y:S01]  /*6f70*/  FFMA R63, R26, R37, 1 ;  /* 0x3f8000001a3f7423 */ /* 0x002fe20000000025 */
[----:B------:R-:W-:Y:S01]  /*6f80*/  SHF.L.U32 R54, R54, 0x17, RZ ;  /* 0x0000001736367819 */ /* 0x000fe200000006ff */
[----:B------:R-:W-:Y:S01]  /*6f90*/  FFMA R28, R28, R39, 1 ;  /* 0x3f8000001c1c7423 */ /* 0x000fe20000000027 */
[----:B------:R-:W-:Y:S01]  /*6fa0*/  FFMA R26, R34, R43, 1 ;  /* 0x3f800000221a7423 */ /* 0x000fe2000000002b */
[----:B------:R-:W1:Y:S01]  /*6fb0*/  MUFU.EX2 R49, R49 ;  /* 0x0000003100317308 */ /* 0x000e620000000800 */
[----:B--2---:R-:W-:Y:S01]  /*6fc0*/  FFMA R41, R32, R41, 1 ;  /* 0x3f80000020297423 */ /* 0x004fe20000000029 */
[----:B------:R-:W-:Y:S01]  /*6fd0*/  FFMA R32, R38, R47, 1 ;  /* 0x3f80000026207423 */ /* 0x000fe2000000002f */
[----:B------:R-:W-:-:S05]  /*6fe0*/  FFMA R42, R42, R51, 1 ;  /* 0x3f8000002a2a7423 */ /* 0x000fca0000000033 */
[----:B------:R-:W2:Y:S01]  /*6ff0*/  MUFU.EX2 R53, R66 ;  /* 0x0000004200357308 */ /* 0x000ea20000000800 */
[----:B---3--:R-:W-:-:S07]  /*7000*/  FFMA R45, R36, R45, 1 ;  /* 0x3f800000242d7423 */ /* 0x008fce000000002d */
[----:B------:R-:W3:Y:S01]  /*7010*/  MUFU.EX2 R55, R48 ;  /* 0x0000003000377308 */ /* 0x000ee20000000800 */
[----:B-1----:R-:W-:-:S07]  /*7020*/  FFMA R49, R40, R49, 1 ;  /* 0x3f80000028317423 */ /* 0x002fce0000000031 */
[----:B------:R-:W1:Y:S01]  /*7030*/  MUFU.EX2 R57, R57 ;  /* 0x0000003900397308 */ /* 0x000e620000000800 */
[----:B--2---:R-:W-:-:S07]  /*7040*/  FFMA R53, R44, R53, 1 ;  /* 0x3f8000002c357423 */ /* 0x004fce0000000035 */
[----:B------:R-:W2:Y:S01]  /*7050*/  MUFU.EX2 R3, R24 ;  /* 0x0000001800037308 */ /* 0x000ea20000000800 */
[----:B---3--:R-:W-:-:S07]  /*7060*/  FFMA R46, R46, R55, 1 ;  /* 0x3f8000002e2e7423 */ /* 0x008fce0000000037 */
[----:B------:R-:W3:Y:S01]  /*7070*/  MUFU.EX2 R59, R59 ;  /* 0x0000003b003b7308 */ /* 0x000ee20000000800 */
[----:B-1----:R-:W-:-:S07]  /*7080*/  FFMA R57, R30, R57, 1 ;  /* 0x3f8000001e397423 */ /* 0x002fce0000000039 */
[----:B------:R-:W1:Y:S01]  /*7090*/  MUFU.EX2 R35, R56 ;  /* 0x0000003800237308 */ /* 0x000e620000000800 */
[----:B--2---:R-:W-:Y:S01]  /*70a0*/  FFMA R50, R50, R3, 1 ;  /* 0x3f80000032327423 */ /* 0x004fe20000000003 */
[----:B---3--:R-:W-:Y:S01]  /*70b0*/  FFMA R59, R52, R59, 1 ;  /* 0x3f800000343b7423 */ /* 0x008fe2000000003b */
[----:B-1----:R-:W-:Y:S01]  /*70c0*/  FFMA R54, R54, R35, 1 ;  /* 0x3f80000036367423 */ /* 0x002fe20000000023 */
[----:B------:R-:W-:Y:S06]  /*70d0*/  @P2 BRA `(.L_x_170) ;  /* 0x0000000000142947 */ /* 0x000fec0003800000 */
[----:B------:R-:W-:Y:S02]  /*70e0*/  MOV R0, R61 ;  /* 0x0000003d00007202 */ /* 0x000fe40000000f00 */
[----:B------:R-:W-:-:S07]  /*70f0*/  MOV R34, 0x7110 ;  /* 0x0000711000227802 */ /* 0x000fce0000000f00 */
[----:B------:R-:W-:Y:S05]  /*7100*/  CALL.REL.NOINC `($__internal_0_$__cuda_sm20_rcp_rn_f32_slowpath) ;  /* 0x0000006800447944 */ /* 0x000fea0003c00000 */
[----:B------:R-:W-:Y:S01]  /*7110*/  IMAD.MOV.U32 R36, RZ, RZ, R3 ;  /* 0x000000ffff247224 */ /* 0x000fe200078e0003 */
[----:B------:R-:W-:Y:S06]  /*7120*/  BRA `(.L_x_171) ;  /* 0x0000000000107947 */ /* 0x000fec0003800000 */
.L_x_170:
[----:B------:R-:W1:Y:S02]  /*7130*/  MUFU.RCP R36, R61 ;  /* 0x0000003d00247308 */ /* 0x000e640000001000 */
[----:B-1----:R-:W-:-:S04]  /*7140*/  FFMA R0, R61, R36, -1 ;  /* 0xbf8000003d007423 */ /* 0x002fc80000000024 */
[----:B------:R-:W-:-:S04]  /*7150*/  FADD.FTZ R3, -R0, -RZ ;  /* 0x800000ff00037221 */ /* 0x000fc80000010100 */
[----:B------:R-:W-:-:S07]  /*7160*/  FFMA R36, R36, R3, R36 ;  /* 0x0000000324247223 */ /* 0x000fce0000000024 */
.L_x_171:
[----:B------:R-:W-:Y:S05]  /*7170*/  BSYNC B1 ;  /* 0x0000000000017941 */ /* 0x000fea0003800000 */
.L_x_169:
        /* <DEDUP_REMOVED lines=10> */
.L_x_173:
[----:B------:R-:W1:Y:S02]  /*7220*/  MUFU.RCP R37, R22 ;  /* 0x0000001600257308 */ /* 0x000e640000001000 */
[----:B-1----:R-:W-:-:S04]  /*7230*/  FFMA R0, R22, R37, -1 ;  /* 0xbf80000016007423 */ /* 0x002fc80000000025 */
[----:B------:R-:W-:-:S04]  /*7240*/  FADD.FTZ R0, -R0, -RZ ;  /* 0x800000ff00007221 */ /* 0x000fc80000010100 */
[----:B------:R-:W-:-:S07]  /*7250*/  FFMA R37, R37, R0, R37 ;  /* 0x0000000025257223 */ /* 0x000fce0000000025 */
.L_x_174:
[----:B------:R-:W-:Y:S05]  /*7260*/  BSYNC B1 ;  /* 0x0000000000017941 */ /* 0x000fea0003800000 */
.L_x_172:
        /* <DEDUP_REMOVED lines=10> */
.L_x_176:
[----:B------:R-:W1:Y:S02]  /*7310*/  MUFU.RCP R22, R63 ;  /* 0x0000003f00167308 */ /* 0x000e640000001000 */
[----:B-1----:R-:W-:-:S04]  /*7320*/  FFMA R0, R63, R22, -1 ;  /* 0xbf8000003f007423 */ /* 0x002fc80000000016 */
[----:B------:R-:W-:-:S04]  /*7330*/  FADD.FTZ R3, -R0, -RZ ;  /* 0x800000ff00037221 */ /* 0x000fc80000010100 */
[----:B------:R-:W-:-:S07]  /*7340*/  FFMA R22, R22, R3, R22 ;  /* 0x0000000316167223 */ /* 0x000fce0000000016 */
.L_x_177:
[----:B------:R-:W-:Y:S05]  /*7350*/  BSYNC B1 ;  /* 0x0000000000017941 */ /* 0x000fea0003800000 */
.L_x_175:
        /* <DEDUP_REMOVED lines=10> */
.L_x_179:
[----:B------:R-:W1:Y:S02]  /*7400*/  MUFU.RCP R39, R28 ;  /* 0x0000001c00277308 */ /* 0x000e640000001000 */
[----:B-1----:R-:W-:-:S04]  /*7410*/  FFMA R0, R28, R39, -1 ;  /* 0xbf8000001c007423 */ /* 0x002fc80000000027 */
[----:B------:R-:W-:-:S04]  /*7420*/  FADD.FTZ R0, -R0, -RZ ;  /* 0x800000ff00007221 */ /* 0x000fc80000010100 */
[----:B------:R-:W-:-:S07]  /*7430*/  FFMA R39, R39, R0, R39 ;  /* 0x0000000027277223 */ /* 0x000fce0000000027 */
.L_x_180:
[----:B------:R-:W-:Y:S05]  /*7440*/  BSYNC B1 ;  /* 0x0000000000017941 */ /* 0x000fea0003800000 */
.L_x_178:
        /* <DEDUP_REMOVED lines=10> */
.L_x_182:
[----:B------:R-:W1:Y:S02]  /*74f0*/  MUFU.RCP R38, R41 ;  /* 0x0000002900267308 */ /* 0x000e640000001000 */
[----:B-1----:R-:W-:-:S04]  /*7500*/  FFMA R0, R41, R38, -1 ;  /* 0xbf80000029007423 */ /* 0x002fc80000000026 */
[----:B------:R-:W-:-:S04]  /*7510*/  FADD.FTZ R3, -R0, -RZ ;  /* 0x800000ff00037221 */ /* 0x000fc80000010100 */
[----:B------:R-:W-:-:S07]  /*7520*/  FFMA R38, R38, R3, R38 ;  /* 0x0000000326267223 */ /* 0x000fce0000000026 */
.L_x_183:
[----:B------:R-:W-:Y:S05]  /*7530*/  BSYNC B1 ;  /* 0x0000000000017941 */ /* 0x000fea0003800000 */
.L_x_181:
        /* <DEDUP_REMOVED lines=10> */
.L_x_185:
[----:B------:R-:W1:Y:S02]  /*75e0*/  MUFU.RCP R41, R26 ;  /* 0x0000001a00297308 */ /* 0x000e640000001000 */
[----:B-1----:R-:W-:-:S04]  /*75f0*/  FFMA R0, R26, R41, -1 ;  /* 0xbf8000001a007423 */ /* 0x002fc80000000029 */
[----:B------:R-:W-:-:S04]  /*7600*/  FADD.FTZ R0, -R0, -RZ ;  /* 0x800000ff00007221 */ /* 0x000fc80000010100 */
[----:B------:R-:W-:-:S07]  /*7610*/  FFMA R41, R41, R0, R41 ;  /* 0x0000000029297223 */ /* 0x000fce0000000029 */
.L_x_186:
[----:B------:R-:W-:Y:S05]  /*7620*/  BSYNC B1 ;  /* 0x0000000000017941 */ /* 0x000fea0003800000 */
.L_x_184:
        /* <DEDUP_REMOVED lines=10> */
.L_x_188:
[----:B------:R-:W1:Y:S02]  /*76d0*/  MUFU.RCP R24, R45 ;  /* 0x0000002d00187308 */ /* 0x000e640000001000 */
[----:B-1----:R-:W-:-:S04]  /*76e0*/  FFMA R0, R45, R24, -1 ;  /* 0xbf8000002d007423 */ /* 0x002fc80000000018 */
[----:B------:R-:W-:-:S04]  /*76f0*/  FADD.FTZ R3, -R0, -RZ ;  /* 0x800000ff00037221 */ /* 0x000fc80000010100 */
[----:B------:R-:W-:-:S07]  /*7700*/  FFMA R24, R24, R3, R24 ;  /* 0x0000000318187223 */ /* 0x000fce0000000018 */
.L_x_189:
[----:B------:R-:W-:Y:S05]  /*7710*/  BSYNC B1 ;  /* 0x0000000000017941 */ /* 0x000fea0003800000 */
.L_x_187:
        /* <DEDUP_REMOVED lines=10> */
.L_x_191:
[----:B------:R-:W1:Y:S02]  /*77c0*/  MUFU.RCP R43, R32 ;  /* 0x00000020002b7308 */ /* 0x000e640000001000 */
[----:B-1----:R-:W-:-:S04]  /*77d0*/  FFMA R0, R32, R43, -1 ;  /* 0xbf80000020007423 */ /* 0x002fc8000000002b */
[----:B------:R-:W-:-:S04]  /*77e0*/  FADD.FTZ R0, -R0, -RZ ;  /* 0x800000ff00007221 */ /* 0x000fc80000010100 */
[----:B------:R-:W-:-:S07]  /*77f0*/  FFMA R43, R43, R0, R43 ;  /* 0x000000002b2b7223 */ /* 0x000fce000000002b */
.L_x_192:
[----:B------:R-:W-:Y:S05]  /*7800*/  BSYNC B1 ;  /* 0x0000000000017941 */ /* 0x000fea0003800000 */
.L_x_190:
        /* <DEDUP_REMOVED lines=10> */
.L_x_194:
[----:B------:R-:W1:Y:S02]  /*78b0*/  MUFU.RCP R26, R49 ;  /* 0x00000031001a7308 */ /* 0x000e640000001000 */
[----:B-1----:R-:W-:-:S04]  /*78c0*/  FFMA R0, R49, R26, -1 ;  /* 0xbf80000031007423 */ /* 0x002fc8000000001a */
[----:B------:R-:W-:-:S04]  /*78d0*/  FADD.FTZ R3, -R0, -RZ ;  /* 0x800000ff00037221 */ /* 0x000fc80000010100 */
[----:B------:R-:W-:-:S07]  /*78e0*/  FFMA R26, R26, R3, R26 ;  /* 0x000000031a1a7223 */ /* 0x000fce000000001a */
.L_x_195:
[----:B------:R-:W-:Y:S05]  /*78f0*/  BSYNC B1 ;  /* 0x0000000000017941 */ /* 0x000fea0003800000 */
.L_x_193:
        /* <DEDUP_REMOVED lines=10> */
.L_x_197:
[----:B------:R-:W1:Y:S02]  /*79a0*/  MUFU.RCP R45, R42 ;  /* 0x0000002a002d7308 */ /* 0x000e640000001000 */
[----:B-1----:R-:W-:-:S04]  /*79b0*/  FFMA R0, R42, R45, -1 ;  /* 0xbf8000002a007423 */ /* 0x002fc8000000002d */
[----:B------:R-:W-:-:S04]  /*79c0*/  FADD.FTZ R0, -R0, -RZ ;  /* 0x800000ff00007221 */ /* 0x000fc80000010100 */
[----:B------:R-:W-:-:S07]  /*79d0*/  FFMA R45, R45, R0, R45 ;  /* 0x000000002d2d7223 */ /* 0x000fce000000002d */
.L_x_198:
[----:B------:R-:W-:Y:S05]  /*79e0*/  BSYNC B1 ;  /* 0x0000000000017941 */ /* 0x000fea0003800000 */
.L_x_196:
        /* <DEDUP_REMOVED lines=10> */
.L_x_200:
[----:B------:R-:W1:Y:S02]  /*7a90*/  MUFU.RCP R28, R53 ;  /* 0x00000035001c7308 */ /* 0x000e640000001000 */
[----:B-1----:R-:W-:-:S04]  /*7aa0*/  FFMA R0, R53, R28, -1 ;  /* 0xbf80000035007423 */ /* 0x002fc8000000001c */
[----:B------:R-:W-:-:S04]  /*7ab0*/  FADD.FTZ R3, -R0, -RZ ;  /* 0x800000ff00037221 */ /* 0x000fc80000010100 */
[----:B------:R-:W-:-:S07]  /*7ac0*/  FFMA R28, R28, R3, R28 ;  /* 0x000000031c1c7223 */ /* 0x000fce000000001c */
.L_x_201:
[----:B------:R-:W-:Y:S05]  /*7ad0*/  BSYNC B1 ;  /* 0x0000000000017941 */ /* 0x000fea0003800000 */
.L_x_199:
        /* <DEDUP_REMOVED lines=10> */
.L_x_203:
[----:B------:R-:W1:Y:S02]  /*7b80*/  MUFU.RCP R47, R46 ;  /* 0x0000002e002f7308 */ /* 0x000e640000001000 */
[----:B-1----:R-:W-:-:S04]  /*7b90*/  FFMA R0, R46, R47, -1 ;  /* 0xbf8000002e007423 */ /* 0x002fc8000000002f */
[----:B------:R-:W-:-:S04]  /*7ba0*/  FADD.FTZ R0, -R0, -RZ ;  /* 0x800000ff00007221 */ /* 0x000fc80000010100 */
[----:B------:R-:W-:-:S07]  /*7bb0*/  FFMA R47, R47, R0, R47 ;  /* 0x000000002f2f7223 */ /* 0x000fce000000002f */
.L_x_204:
[----:B------:R-:W-:Y:S05]  /*7bc0*/  BSYNC B1 ;  /* 0x0000000000017941 */ /* 0x000fea0003800000 */
.L_x_202:
        /* <DEDUP_REMOVED lines=10> */
.L_x_206:
[----:B------:R-:W1:Y:S02]  /*7c70*/  MUFU.RCP R30, R57 ;  /* 0x00000039001e7308 */ /* 0x000e640000001000 */
[----:B-1----:R-:W-:-:S04]  /*7c80*/  FFMA R0, R57, R30, -1 ;  /* 0xbf80000039007423 */ /* 0x002fc8000000001e */
[----:B------:R-:W-:-:S04]  /*7c90*/  FADD.FTZ R3, -R0, -RZ ;  /* 0x800000ff00037221 */ /* 0x000fc80000010100 */
[----:B------:R-:W-:-:S07]  /*7ca0*/  FFMA R30, R30, R3, R30 ;  /* 0x000000031e1e7223 */ /* 0x000fce000000001e */
.L_x_207:
[----:B------:R-:W-:Y:S05]  /*7cb0*/  BSYNC B1 ;  /* 0x0000000000017941 */ /* 0x000fea0003800000 */
.L_x_205:
        /* <DEDUP_REMOVED lines=10> */
.L_x_209:
[----:B------:R-:W1:Y:S02]  /*7d60*/  MUFU.RCP R49, R50 ;  /* 0x0000003200317308 */ /* 0x000e640000001000 */
[----:B-1----:R-:W-:-:S04]  /*7d70*/  FFMA R0, R50, R49, -1 ;  /* 0xbf80000032007423 */ /* 0x002fc80000000031 */
[----:B------:R-:W-:-:S04]  /*7d80*/  FADD.FTZ R0, -R0, -RZ ;  /* 0x800000ff00007221 */ /* 0x000fc80000010100 */
[----:B------:R-:W-:-:S07]  /*7d90*/  FFMA R49, R49, R0, R49 ;  /* 0x0000000031317223 */ /* 0x000fce0000000031 */
.L_x_210:
[----:B------:R-:W-:Y:S05]  /*7da0*/  BSYNC B1 ;  /* 0x0000000000017941 */ /* 0x000fea0003800000 */
.L_x_208:
        /* <DEDUP_REMOVED lines=10> */
.L_x_212:
[----:B------:R-:W1:Y:S02]  /*7e50*/  MUFU.RCP R32, R59 ;  /* 0x0000003b00207308 */ /* 0x000e640000001000 */
[----:B-1----:R-:W-:-:S04]  /*7e60*/  FFMA R0, R59, R32, -1 ;  /* 0xbf8000003b007423 */ /* 0x002fc80000000020 */
[----:B------:R-:W-:-:S04]  /*7e70*/  FADD.FTZ R3, -R0, -RZ ;  /* 0x800000ff00037221 */ /* 0x000fc80000010100 */
[----:B------:R-:W-:-:S07]  /*7e80*/  FFMA R32, R32, R3, R32 ;  /* 0x0000000320207223 */ /* 0x000fce0000000020 */
.L_x_213:
[----:B------:R-:W-:Y:S05]  /*7e90*/  BSYNC B1 ;  /* 0x0000000000017941 */ /* 0x000fea0003800000 */
.L_x_211:
        /* <DEDUP_REMOVED lines=8> */
.L_x_214:
[----:B------:R-:W1:Y:S02]  /*7f20*/  MUFU.RCP R3, R54 ;  /* 0x0000003600037308 */ /* 0x000e640000001000 */
[----:B-1----:R-:W-:-:S04]  /*7f30*/  FFMA R0, R54, R3, -1 ;  /* 0xbf80000036007423 */ /* 0x002fc80000000003 */
[----:B------:R-:W-:-:S04]  /*7f40*/  FADD.FTZ R0, -R0, -RZ ;  /* 0x800000ff00007221 */ /* 0x000fc80000010100 */
[----:B------:R-:W-:-:S07]  /*7f50*/  FFMA R3, R3, R0, R3 ;  /* 0x0000000003037223 */ /* 0x000fce0000000003 */
.L_x_215:
        /* <DEDUP_REMOVED lines=30> */
.L_x_217:
[----:B------:R-:W-:Y:S05]  /*8140*/  BSYNC B0 ;  /* 0x0000000000007941 */ /* 0x000fea0003800000 */
.L_x_216:
[----:B------:R-:W-:Y:S06]  /*8150*/  BAR.SYNC.DEFER_BLOCKING 0x1, 0x100 ;  /* 0x0044000000007b1d */ /* 0x000fec0000010000 */
[----:B------:R-:W-:Y:S04]  /*8160*/  BSSY B0, `(.L_x_218) ;  /* 0x0000009000007945 */ /* 0x000fe80003800000 */
[----:B------:R-:W-:Y:S05]  /*8170*/  @P0 BRA `(.L_x_219) ;  /* 0x00000000001c0947 */ /* 0x000fea0003800000 */
[----:B------:R-:W-:-:S13]  /*8180*/  ISETP.NE.AND P2, PT, R99, 0x3, PT ;  /* 0x000000036300780c */ /* 0x000fda0003f45270 */
[----:B------:R-:W-:Y:S05]  /*8190*/  @!P2 BRA `(.L_x_220) ;  /* 0x000000000004a947 */ /* 0x000fea0003800000 */
[----:B------:R-:W-:Y:S01]  /*81a0*/  BPT.TRAP 0x1 ;  /* 0x000000040000795c */ /* 0x000fe20000300000 */
.L_x_220:
[----:B------:R-:W-:-:S04]  /*81b0*/  ULEA UR4, UR40, UR51, 0x3 ;  /* 0x0000003328047291 */ /* 0x000fc8000f8e183f */
[----:B------:R-:W-:-:S04]  /*81c0*/  UIADD3 UR4, UR4, 0x80, URZ ;  /* 0x0000008004047890 */ /* 0x000fc8000fffe03f */
[----:B------:R-:W-:-:S09]  /*81d0*/  UPRMT UR4, UR50, 0x654, UR4 ;  /* 0x0000065432047896 */ /* 0x000fd20008000004 */
[----:B------:R-:W-:Y:S03]  /*81e0*/  SYNCS.ARRIVE.TRANS64.RED.A1T0 RZ, [UR4], RZ ;  /* 0x000000ffffff79a7 */ /* 0x000fe60008100404 */
.L_x_219:
[----:B------:R-:W-:Y:S05]  /*81f0*/  BSYNC B0 ;  /* 0x0000000000007941 */ /* 0x000fea0003800000 */
.L_x_218:
[----:B------:R-:W-:Y:S01]  /*8200*/  UIADD3 UR4, UR40, 0x1, URZ ;  /* 0x0000000128047890 */ /* 0x000fe2000fffe03f */
[----:B------:R-:W-:Y:S03]  /*8210*/  BSSY B0, `(.L_x_221) ;  /* 0x0000033000007945 */ /* 0x000fe60003800000 */
[----:B------:R-:W-:-:S04]  /*8220*/  UISETP.NE.AND UP0, UPT, UR4, 0x4, UPT ;  /* 0x000000040400788c */ /* 0x000fc8000bf05270 */
[----:B------:R-:W-:Y:S01]  /*8230*/  USEL UR40, UR4, URZ, UP0 ;  /* 0x0000003f04287287 */ /* 0x000fe20008000000 */
[----:B------:R-:W-:Y:S11]  /*8240*/  @P0 BRA `(.L_x_222) ;  /* 0x0000000000bc0947 */ /* 0x000ff60003800000 */
[----:B------:R-:W-:-:S13]  /*8250*/  ISETP.NE.AND P2, PT, R99, 0x3, PT ;  /* 0x000000036300780c */ /* 0x000fda0003f45270 */
[----:B------:R-:W-:Y:S05]  /*8260*/  @!P2 BRA `(.L_x_223) ;  /* 0x000000000004a947 */ /* 0x000fea0003800000 */
[----:B------:R-:W-:Y:S01]  /*8270*/  BPT.TRAP 0x1 ;  /* 0x000000040000795c */ /* 0x000fe20000300000 */
.L_x_223:
[----:B-1----:R-:W-:Y:S01]  /*8280*/  SHF.L.U32 R0, R20, 0x1f, RZ ;  /* 0x0000001f14007819 */ /* 0x002fe200000006ff */
[----:B------:R-:W-:Y:S01]  /*8290*/  BSSY B1, `(.L_x_224) ;  /* 0x0000004000017945 */ /* 0x000fe20003800000 */
[----:B------:R-:W-:-:S04]  /*82a0*/  LEA R3, R4, UR51, 0x3 ;  /* 0x0000003304037c11 */ /* 0x000fc8000f8e18ff */
[----:B------:R-:W1:Y:S02]  /*82b0*/  SYNCS.PHASECHK.TRANS64.TRYWAIT P2, [R3+URZ+0x60], R0 ;  /* 0x00006000030075a7 */ /* 0x000e64000804017f */
[----:B-1----:R-:W-:Y:S05]  /*82c0*/  @!P2 BRA `(.L_x_225) ;  /* 0x000000500054a947 */ /* 0x002fea0003800000 */
.L_x_360:
[----:B------:R-:W-:Y:S05]  /*82d0*/  BSYNC B1 ;  /* 0x0000000000017941 */ /* 0x000fea0003800000 */
.L_x_224:
[----:B------:R-:W-:Y:S05]  /*82e0*/  @P1 BRA `(.L_x_222) ;  /* 0x0000000000941947 */ /* 0x000fea0003800000 */
[----:B------:R-:W-:Y:S01]  /*82f0*/  LEA R4, R4, R33, 0xd ;  /* 0x0000002104047211 */ /* 0x000fe200078e68ff */
[----:B------:R-:W-:Y:S05]  /*8300*/  WARPSYNC.ALL ;  /* 0x0000000000007948 */ /* 0x000fea0003800000 */
[----:B-1----:R-:W-:Y:S01]  /*8310*/  LEA R0, R95, R4, 0x1 ;  /* 0x000000045f007211 */ /* 0x002fe200078e08ff */
[----:B------:R-:W1:Y:S04]  /*8320*/  LDSM.16.M88.4 R8, [R4] ;  /* 0x000000000408783b */ /* 0x000e680000000200 */
[----:B------:R-:W2:Y:S01]  /*8330*/  LDSM.16.M88.4 R28, [R0] ;  /* 0x00000000001c783b */ /* 0x000ea20000000200 */
[----:B-1----:R-:W-:Y:S01]  /*8340*/  IMAD.U32 R6, R8, 0x10000, RZ ;  /* 0x0001000008067824 */ /* 0x002fe200078e00ff */
[----:B------:R-:W-:Y:S01]  /*8350*/  SHF.L.U32 R22, R10, 0x10, RZ ;  /* 0x000000100a167819 */ /* 0x000fe200000006ff */
[----:B------:R-:W-:Y:S01]  /*8360*/  IMAD.U32 R24, R11, 0x10000, RZ ;  /* 0x000100000b187824 */ /* 0x000fe200078e00ff */
[----:B------:R-:W-:Y:S01]  /*8370*/  LOP3.LUT R8, R8, 0xffff0000, RZ, 0xc0, !PT ;  /* 0xffff000008087812 */ /* 0x000fe200078ec0ff */
[----:B--2---:R-:W-:Y:S01]  /*8380*/  IMAD.U32 R34, R30, 0x10000, RZ ;  /* 0x000100001e227824 */ /* 0x004fe200078e00ff */
[----:B------:R-:W-:Y:S01]  /*8390*/  SHF.L.U32 R12, R9, 0x10, RZ ;  /* 0x00000010090c7819 */ /* 0x000fe200000006ff */
[C---:B------:R-:W-:Y:S01]  /*83a0*/  FMUL R5, R89.reuse, R6 ;  /* 0x0000000659057220 */ /* 0x040fe20000400000 */
[----:B------:R-:W-:Y:S01]  /*83b0*/  LOP3.LUT R10, R10, 0xffff0000, RZ, 0xc0, !PT ;  /* 0xffff00000a0a7812 */ /* 0x000fe200078ec0ff */
[C---:B------:R-:W-:Y:S01]  /*83c0*/  FMUL R6, R89.reuse, R8 ;  /* 0x0000000859067220 */ /* 0x040fe20000400000 */
[C---:B------:R-:W-:Y:S01]  /*83d0*/  SHF.L.U32 R4, R28.reuse, 0x10, RZ ;  /* 0x000000101c047819 */ /* 0x040fe200000006ff */
[----:B------:R-:W-:Y:S01]  /*83e0*/  FMUL R7, R89, R12 ;  /* 0x0000000c59077220 */ /* 0x000fe20000400000 */
[----:B------:R-:W-:Y:S01]  /*83f0*/  LOP3.LUT R20, R9, 0xffff0000, RZ, 0xc0, !PT ;  /* 0xffff000009147812 */ /* 0x000fe200078ec0ff */
        /* <DEDUP_REMOVED lines=19> */
[----:B------:R-:W-:-:S07]  /*8530*/  FMUL R12, R89, R38 ;  /* 0x00000026590c7220 */ /* 0x000fce0000400000 */
.L_x_222:
[----:B------:R-:W-:Y:S05]  /*8540*/  BSYNC B0 ;  /* 0x0000000000007941 */ /* 0x000fea0003800000 */
.L_x_221:
[----:B-1----:R-:W-:Y:S01]  /*8550*/  MOV R40, 0x3bbb989d ;  /* 0x3bbb989d00287802 */ /* 0x002fe20000000f00 */
[C---:B------:R-:W-:Y:S01]  /*8560*/  FFMA R5, R90.reuse, R72, R5 ;  /* 0x000000485a057223 */ /* 0x040fe20000000005 */
[----:B------:R-:W-:Y:S02]  /*8570*/  IMAD.MOV.U32 R42, RZ, RZ, 0x437c0000 ;  /* 0x437c0000ff2a7424 */ /* 0x000fe400078e00ff */
[C---:B------:R-:W-:Y:S01]  /*8580*/  FFMA R6, R90.reuse, R73, R6 ;  /* 0x000000495a067223 */ /* 0x040fe20000000006 */
[C---:B------:R-:W-:Y:S01]  /*8590*/  FFMA R7, R90.reuse, R74, R7 ;  /* 0x0000004a5a077223 */ /* 0x040fe20000000007 */
[-C--:B------:R-:W-:Y:S01]  /*85a0*/  FFMA.SAT R0, -R5, R40.reuse, 0.5 ;  /* 0x3f00000005007423 */ /* 0x080fe20000002128 */
[----:B------:R-:W-:Y:S01]  /*85b0*/  FFMA R9, R90, R75, R9 ;  /* 0x0000004b5a097223 */ /* 0x000fe20000000009 */
[-C--:B------:R-:W-:Y:S01]  /*85c0*/  FFMA.SAT R3, -R6, R40.reuse, 0.5 ;  /* 0x3f00000006037423 */ /* 0x080fe20000002128 */
[----:B------:R-:W-:Y:S01]  /*85d0*/  FFMA.SAT R22, -R7, R40, 0.5 ;  /* 0x3f00000007167423 */ /* 0x000fe20000002128 */
[----:B------:R-:W-:Y:S01]  /*85e0*/  FFMA.RM R0, R0, R42, 12582913 ;  /* 0x4b40000100007423 */ /* 0x000fe2000000402a */
[----:B------:R-:W-:Y:S01]  /*85f0*/  FFMA.SAT R26, -R9, R40, 0.5 ;  /* 0x3f000000091a7423 */ /* 0x000fe20000002128 */
[-C--:B------:R-:W-:Y:S01]  /*8600*/  FFMA.RM R20, R3, R42.reuse, 12582913 ;  /* 0x4b40000103147423 */ /* 0x080fe2000000402a */
[-C--:B------:R-:W-:Y:S01]  /*8610*/  FFMA.RM R22, R22, R42.reuse, 12582913 ;  /* 0x4b40000116167423 */ /* 0x080fe2000000402a */
[----:B------:R-:W-:Y:S01]  /*8620*/  FADD R4, R0, -12583039 ;  /* 0xcb40007f00047421 */ /* 0x000fe20000000000 */
[----:B------:R-:W-:Y:S01]  /*8630*/  FFMA.RM R26, R26, R42, 12582913 ;  /* 0x4b4000011a1a7423 */ /* 0x000fe2000000402a */
[----:B------:R-:W-:Y:S01]  /*8640*/  FADD R3, R20, -12583039 ;  /* 0xcb40007f14037421 */ /* 0x000fe20000000000 */
[----:B------:R-:W-:Y:S01]  /*8650*/  FADD R24, R22, -12583039 ;  /* 0xcb40007f16187421 */ /* 0x000fe20000000000 */
[----:B------:R-:W-:Y:S01]  /*8660*/  FFMA R4, -R5, 1.4426950216293334961, -R4 ;  /* 0x3fb8aa3b05047823 */ /* 0x000fe20000000904 */
[C---:B------:R-:W-:Y:S01]  /*8670*/  FFMA R15, R90.reuse, R78, R15 ;  /* 0x0000004e5a0f7223 */ /* 0x040fe2000000000f */
[----:B------:R-:W-:Y:S01]  /*8680*/  FFMA R11, R90, R76, R11 ;  /* 0x0000004c5a0b7223 */ /* 0x000fe2000000000b */
[----:B------:R-:W-:Y:S01]  /*8690*/  FFMA R24, -R7, 1.4426950216293334961, -R24 ;  /* 0x3fb8aa3b07187823 */ /* 0x000fe20000000918 */
[----:B------:R-:W-:Y:S01]  /*86a0*/  FFMA R4, -R5, 1.925963033500011079e-08, R4 ;  /* 0x32a5706005047823 */ /* 0x000fe20000000104 */
[----:B------:R-:W-:Y:S01]  /*86b0*/  FFMA R5, -R6, 1.4426950216293334961, -R3 ;  /* 0x3fb8aa3b06057823 */ /* 0x000fe20000000903 */
[C---:B------:R-:W-:Y:S01]  /*86c0*/  FFMA R13, R90.reuse, R77, R13 ;  /* 0x0000004d5a0d7223 */ /* 0x040fe2000000000d */
[-C--:B------:R-:W-:Y:S01]  /*86d0*/  FFMA.SAT R33, -R15, R40.reuse, 0.5 ;  /* 0x3f0000000f217423 */ /* 0x080fe20000002128 */
[----:B------:R-:W-:Y:S01]  /*86e0*/  FFMA R21, R90, R79, R21 ;  /* 0x0000004f5a157223 */ /* 0x000fe20000000015 */
[----:B------:R-:W-:Y:S01]  /*86f0*/  FFMA R5, -R6, 1.925963033500011079e-08, R5 ;  /* 0x32a5706006057823 */ /* 0x000fe20000000105 */
[----:B------:R-:W-:Y:S01]  /*8700*/  FADD R6, R26, -12583039 ;  /* 0xcb40007f1a067421 */ /* 0x000fe20000000000 */
[-C--:B------:R-:W-:Y:S01]  /*8710*/  FFMA.SAT R28, -R11, R40.reuse, 0.5 ;  /* 0x3f0000000b1c7423 */ /* 0x080fe20000002128 */
[----:B------:R-:W-:Y:S01]  /*8720*/  FFMA R24, -R7, 1.925963033500011079e-08, R24 ;  /* 0x32a5706007187823 */ /* 0x000fe20000000118 */
[----:B------:R-:W-:Y:S01]  /*8730*/  FFMA.SAT R30, -R13, R40, 0.5 ;  /* 0x3f0000000d1e7423 */ /* 0x000fe20000002128 */
[----:B------:R-:W-:Y:S01]  /*8740*/  FFMA R6, -R9, 1.4426950216293334961, -R6 ;  /* 0x3fb8aa3b09067823 */ /* 0x000fe20000000906 */
[----:B------:R-:W-:Y:S01]  /*8750*/  FFMA.RM R33, R33, R42, 12582913 ;  /* 0x4b40000121217423 */ /* 0x000fe2000000402a */
[----:B------:R-:W-:Y:S01]  /*8760*/  FFMA.SAT R34, -R21, R40, 0.5 ;  /* 0x3f00000015227423 */ /* 0x000fe20000002128 */
[-C--:B------:R-:W-:Y:S01]  /*8770*/  FFMA.RM R28, R28, R42.reuse, 12582913 ;  /* 0x4b4000011c1c7423 */ /* 0x080fe2000000402a */
[----:B------:R1:W-:Y:S01]  /*8780*/  MUFU.EX2 R7, R24 ;  /* 0x0000001800077308 */ /* 0x0003e20000000800 */
[----:B------:R-:W-:Y:S01]  /*8790*/  FFMA R6, -R9, 1.925963033500011079e-08, R6 ;  /* 0x32a5706009067823 */ /* 0x000fe20000000106 */
[-C--:B------:R-:W-:Y:S01]  /*87a0*/  FFMA.RM R30, R30, R42.reuse, 12582913 ;  /* 0x4b4000011e1e7423 */ /* 0x080fe2000000402a */
[----:B------:R-:W-:Y:S01]  /*87b0*/  FFMA.RM R34, R34, R42, 12582913 ;  /* 0x4b40000122227423 */ /* 0x000fe2000000402a */
[C---:B------:R-:W-:Y:S01]  /*87c0*/  FFMA R23, R90.reuse, R80, R23 ;  /* 0x000000505a177223 */ /* 0x040fe20000000017 */
[----:B------:R-:W-:Y:S01]  /*87d0*/  FFMA R25, R90, R81, R25 ;  /* 0x000000515a197223 */ /* 0x000fe20000000019 */
[----:B------:R-:W-:Y:S01]  /*87e0*/  FADD R32, R30, -12583039 ;  /* 0xcb40007f1e207421 */ /* 0x000fe20000000000 */
[----:B------:R-:W-:Y:S01]  /*87f0*/  FFMA R27, R90, R82, R27 ;  /* 0x000000525a1b7223 */ /* 0x000fe2000000001b */
[----:B------:R2:W3:Y:S01]  /*8800*/  MUFU.EX2 R3, R4 ;  /* 0x0000000400037308 */ /* 0x0004e20000000800 */
[----:B-1----:R-:W-:Y:S01]  /*8810*/  FADD R24, R33, -12583039 ;  /* 0xcb40007f21187421 */ /* 0x002fe20000000000 */
[-C--:B------:R-:W-:Y:S01]  /*8820*/  FFMA.SAT R35, -R23, R40.reuse, 0.5 ;  /* 0x3f00000017237423 */ /* 0x080fe20000002128 */
[----:B------:R-:W-:Y:S01]  /*8830*/  FFMA R32, -R13, 1.4426950216293334961, -R32 ;  /* 0x3fb8aa3b0d207823 */ /* 0x000fe20000000920 */
[----:B------:R-:W-:Y:S01]  /*8840*/  FFMA.SAT R36, -R27, R40, 0.5 ;  /* 0x3f0000001b247423 */ /* 0x000fe20000002128 */
[----:B------:R-:W-:Y:S01]  /*8850*/  FFMA R24, -R15, 1.4426950216293334961, -R24 ;  /* 0x3fb8aa3b0f187823 */ /* 0x000fe20000000918 */
[----:B------:R-:W-:Y:S01]  /*8860*/  FFMA.RM R35, R35, R42, 12582913 ;  /* 0x4b40000123237423 */ /* 0x000fe2000000402a */
[----:B------:R-:W-:Y:S01]  /*8870*/  FFMA R32, -R13, 1.925963033500011079e-08, R32 ;  /* 0x32a570600d207823 */ /* 0x000fe20000000120 */
[----:B------:R1:W-:Y:S01]  /*8880*/  MUFU.EX2 R9, R6 ;  /* 0x0000000600097308 */ /* 0x0003e20000000800 */
[----:B--2---:R-:W-:Y:S01]  /*8890*/  FADD R4, R28, -12583039 ;  /* 0xcb40007f1c047421 */ /* 0x004fe20000000000 */
[----:B------:R-:W-:Y:S01]  /*88a0*/  FFMA R24, -R15, 1.925963033500011079e-08, R24 ;  /* 0x32a570600f187823 */ /* 0x000fe20000000118 */
[----:B------:R-:W-:Y:S01]  /*88b0*/  FFMA.SAT R15, -R25, R40, 0.5 ;  /* 0x3f000000190f7423 */ /* 0x000fe20000002128 */
[----:B------:R-:W-:Y:S01]  /*88c0*/  FFMA R8, R90, R83, R8 ;  /* 0x000000535a087223 */ /* 0x000fe20000000008 */
[C---:B------:R-:W-:Y:S01]  /*88d0*/  FFMA R4, -R11.reuse, 1.4426950216293334961, -R4 ;  /* 0x3fb8aa3b0b047823 */ /* 0x040fe20000000904 */
[----:B------:R-:W-:Y:S01]  /*88e0*/  FFMA.RM R36, R36, R42, 12582913 ;  /* 0x4b40000124247423 */ /* 0x000fe2000000402a */
[----:B------:R-:W-:Y:S01]  /*88f0*/  FFMA R29, R90, R84, R29 ;  /* 0x000000545a1d7223 */ /* 0x000fe2000000001d */
[----:B------:R2:W-:Y:S01]  /*8900*/  MUFU.EX2 R13, R32 ;  /* 0x00000020000d7308 */ /* 0x0005e20000000800 */
[----:B-1----:R-:W-:Y:S01]  /*8910*/  FADD R6, R34, -12583039 ;  /* 0xcb40007f22067421 */ /* 0x002fe20000000000 */
[----:B------:R-:W-:Y:S01]  /*8920*/  FFMA R4, -R11, 1.925963033500011079e-08, R4 ;  /* 0x32a570600b047823 */ /* 0x000fe20000000104 */
[C---:B------:R-:W-:Y:S01]  /*8930*/  FFMA R10, R90.reuse, R85, R10 ;  /* 0x000000555a0a7223 */ /* 0x040fe2000000000a */
[C---:B------:R-:W-:Y:S01]  /*8940*/  FFMA R12, R90.reuse, R87, R12 ;  /* 0x000000575a0c7223 */ /* 0x040fe2000000000c */
[C---:B------:R-:W-:Y:S01]  /*8950*/  FFMA R6, -R21.reuse, 1.4426950216293334961, -R6 ;  /* 0x3fb8aa3b15067823 */ /* 0x040fe20000000906 */
[----:B------:R-:W-:Y:S01]  /*8960*/  FFMA R31, R90, R86, R31 ;  /* 0x000000565a1f7223 */ /* 0x000fe2000000001f */
[----:B------:R-:W-:Y:S01]  /*8970*/  SHF.L.U32 R0, R0, 0x17, RZ ;  /* 0x0000001700007819 */ /* 0x000fe200000006ff */
[----:B------:R1:W-:Y:S01]  /*8980*/  MUFU.EX2 R11, R4 ;  /* 0x00000004000b7308 */ /* 0x0003e20000000800 */
[----:B------:R-:W-:Y:S01]  /*8990*/  FFMA R6, -R21, 1.925963033500011079e-08, R6 ;  /* 0x32a5706015067823 */ /* 0x000fe20000000106 */
[----:B------:R-:W-:Y:S01]  /*89a0*/  FFMA.RM R21, R15, R42, 12582913 ;  /* 0x4b4000010f157423 */ /* 0x000fe2000000402a */
[----:B------:R-:W-:Y:S01]  /*89b0*/  FFMA.SAT R39, -R12, R40, 0.5 ;  /* 0x3f0000000c277423 */ /* 0x000fe20000002128 */
[----:B------:R-:W-:Y:S01]  /*89c0*/  SHF.L.U32 R20, R20, 0x17, RZ ;  /* 0x0000001714147819 */ /* 0x000fe200000006ff */
[----:B------:R-:W-:-:S02]  /*89d0*/  IMAD.SHL.U32 R30, R30, 0x800000, RZ ;  /* 0x008000001e1e7824 */ /* 0x000fc400078e00ff */
[----:B--2---:R-:W-:Y:S01]  /*89e0*/  FADD R32, R21, -12583039 ;  /* 0xcb40007f15207421 */ /* 0x004fe20000000000 */
[----:B------:R-:W-:Y:S01]  /*89f0*/  FFMA.RM R41, R39, R42, 12582913 ;  /* 0x4b40000127297423 */ /* 0x000fe2000000402a */
[----:B------:R2:W-:Y:S01]  /*8a00*/  MUFU.EX2 R15, R6 ;  /* 0x00000006000f7308 */ /* 0x0005e20000000800 */
[----:B-1----:R-:W-:Y:S01]  /*8a10*/  FADD R4, R35, -12583039 ;  /* 0xcb40007f23047421 */ /* 0x002fe20000000000 */
[----:B------:R-:W-:Y:S01]  /*8a20*/  FFMA R32, -R25, 1.4426950216293334961, -R32 ;  /* 0x3fb8aa3b19207823 */ /* 0x000fe20000000920 */
[----:B------:R-:W-:Y:S01]  /*8a30*/  FADD R43, R41, -12583039 ;  /* 0xcb40007f292b7421 */ /* 0x000fe20000000000 */
[----:B------:R-:W-:Y:S01]  /*8a40*/  SHF.L.U32 R26, R26, 0x17, RZ ;  /* 0x000000171a1a7819 */ /* 0x000fe200000006ff */
[----:B------:R-:W-:Y:S01]  /*8a50*/  FFMA R4, -R23, 1.4426950216293334961, -R4 ;  /* 0x3fb8aa3b17047823 */ /* 0x000fe20000000904 */
[----:B------:R-:W-:Y:S01]  /*8a60*/  FFMA R32, -R25, 1.925963033500011079e-08, R32 ;  /* 0x32a5706019207823 */ /* 0x000fe20000000120 */
[-C--:B------:R-:W-:Y:S01]  /*8a70*/  FFMA.SAT R25, -R29, R40.reuse, 0.5 ;  /* 0x3f0000001d197423 */ /* 0x080fe20000002128 */
[----:B------:R-:W1:Y:S01]  /*8a80*/  MUFU.EX2 R5, R5 ;  /* 0x0000000500057308 */ /* 0x000e620000000800 */
[----:B------:R-:W-:Y:S01]  /*8a90*/  FFMA R4, -R23, 1.925963033500011079e-08, R4 ;  /* 0x32a5706017047823 */ /* 0x000fe20000000104 */
[----:B------:R-:W-:Y:S01]  /*8aa0*/  FFMA.SAT R23, -R8, R40, 0.5 ;  /* 0x3f00000008177423 */ /* 0x000fe20000002128 */
[----:B--2---:R-:W-:Y:S01]  /*8ab0*/  FADD R6, R36, -12583039 ;  /* 0xcb40007f24067421 */ /* 0x004fe20000000000 */
[-C--:B------:R-:W-:Y:S01]  /*8ac0*/  FFMA.RM R25, R25, R42.reuse, 12582913 ;  /* 0x4b40000119197423 */ /* 0x080fe2000000402a */
[C---:B------:R-:W-:Y:S01]  /*8ad0*/  FFMA R43, -R12.reuse, 1.4426950216293334961, -R43 ;  /* 0x3fb8aa3b0c2b7823 */ /* 0x040fe2000000092b */
[----:B------:R-:W-:Y:S01]  /*8ae0*/  FFMA.RM R37, R23, R42, 12582913 ;  /* 0x4b40000117257423 */ /* 0x000fe2000000402a */
[----:B------:R-:W-:Y:S01]  /*8af0*/  FFMA R6, -R27, 1.4426950216293334961, -R6 ;  /* 0x3fb8aa3b1b067823 */ /* 0x000fe20000000906 */
[----:B------:R-:W-:Y:S01]  /*8b00*/  FADD R38, R25, -12583039 ;  /* 0xcb40007f19267421 */ /* 0x000fe20000000000 */
[----:B------:R-:W-:Y:S01]  /*8b10*/  FFMA R43, -R12, 1.925963033500011079e-08, R43 ;  /* 0x32a570600c2b7823 */ /* 0x000fe2000000012b */
[----:B------:R-:W-:Y:S01]  /*8b20*/  FADD R23, R37, -12583039 ;  /* 0xcb40007f25177421 */ /* 0x000fe20000000000 */
[----:B------:R-:W-:Y:S01]  /*8b30*/  FFMA R6, -R27, 1.925963033500011079e-08, R6 ;  /* 0x32a570601b067823 */ /* 0x000fe20000000106 */
[-C--:B------:R-:W-:Y:S01]  /*8b40*/  FFMA.SAT R27, -R10, R40.reuse, 0.5 ;  /* 0x3f0000000a1b7423 */ /* 0x080fe20000002128 */
[----:B------:R-:W-:Y:S01]  /*8b50*/  FFMA.SAT R40, -R31, R40, 0.5 ;  /* 0x3f0000001f287423 */ /* 0x000fe20000002128 */
[----:B------:R-:W-:Y:S01]  /*8b60*/  FFMA R23, -R8, 1.4426950216293334961, -R23 ;  /* 0x3fb8aa3b08177823 */ /* 0x000fe20000000917 */
[----:B------:R-:W-:Y:S01]  /*8b70*/  FFMA R38, -R29, 1.4426950216293334961, -R38 ;  /* 0x3fb8aa3b1d267823 */ /* 0x000fe20000000926 */
[-C--:B------:R-:W-:Y:S01]  /*8b80*/  FFMA.RM R27, R27, R42.reuse, 12582913 ;  /* 0x4b4000011b1b7423 */ /* 0x080fe2000000402a */
[----:B------:R-:W-:Y:S01]  /*8b90*/  FFMA.RM R40, R40, R42, 12582913 ;  /* 0x4b40000128287423 */ /* 0x000fe2000000402a */
[----:B------:R-:W-:Y:S01]  /*8ba0*/  FFMA R8, -R8, 1.925963033500011079e-08, R23 ;  /* 0x32a5706008087823 */ /* 0x000fe20000000117 */
[----:B------:R-:W-:Y:S01]  /*8bb0*/  FFMA R38, -R29, 1.925963033500011079e-08, R38 ;  /* 0x32a570601d267823 */ /* 0x000fe20000000126 */
[----:B------:R2:W-:Y:S01]  /*8bc0*/  MUFU.EX2 R23, R6 ;  /* 0x0000000600177308 */ /* 0x0005e20000000800 */
[----:B------:R-:W-:Y:S01]  /*8bd0*/  FADD R39, R27, -12583039 ;  /* 0xcb40007f1b277421 */ /* 0x000fe20000000000 */
[----:B---3--:R-:W-:Y:S01]  /*8be0*/  FFMA R29, R0, R3, 1 ;  /* 0x3f800000001d7423 */ /* 0x008fe20000000003 */
[----:B-1----:R-:W-:Y:S01]  /*8bf0*/  FFMA R20, R20, R5, 1 ;  /* 0x3f80000014147423 */ /* 0x002fe20000000005 */
[----:B------:R-:W-:Y:S01]  /*8c00*/  SHF.L.U32 R28, R28, 0x17, RZ ;  /* 0x000000171c1c7819 */ /* 0x000fe200000006ff */
[----:B------:R-:W-:Y:S01]  /*8c10*/  FFMA R39, -R10, 1.4426950216293334961, -R39 ;  /* 0x3fb8aa3b0a277823 */ /* 0x000fe20000000927 */
[----:B------:R-:W-:Y:S01]  /*8c20*/  SHF.L.U32 R33, R33, 0x17, RZ ;  /* 0x0000001721217819 */ /* 0x000fe200000006ff */
[----:B------:R-:W-:Y:S01]  /*8c30*/  IMAD.SHL.U32 R22, R22, 0x800000, RZ ;  /* 0x0080000016167824 */ /* 0x000fe200078e00ff */
[----:B------:R-:W-:Y:S01]  /*8c40*/  IADD3 R5, R29, 0x1800000, RZ ;  /* 0x018000001d057810 */ /* 0x000fe20007ffe0ff */
[----:B--2---:R-:W-:Y:S01]  /*8c50*/  FADD R6, R40, -12583039 ;  /* 0xcb40007f28067421 */ /* 0x004fe20000000000 */
[----:B------:R-:W-:Y:S01]  /*8c60*/  FFMA R39, -R10, 1.925963033500011079e-08, R39 ;  /* 0x32a570600a277823 */ /* 0x000fe20000000127 */
[----:B------:R-:W1:Y:S01]  /*8c70*/  MUFU.EX2 R24, R24 ;  /* 0x0000001800187308 */ /* 0x000e620000000800 */
[----:B------:R-:W-:Y:S01]  /*8c80*/  LOP3.LUT R5, R5, 0x7f800000, RZ, 0xc0, !PT ;  /* 0x7f80000005057812 */ /* 0x000fe200078ec0ff */
[----:B------:R-:W-:Y:S01]  /*8c90*/  FFMA R6, -R31, 1.4426950216293334961, -R6 ;  /* 0x3fb8aa3b1f067823 */ /* 0x000fe20000000906 */
[----:B------:R-:W-:Y:S01]  /*8ca0*/  SHF.L.U32 R34, R34, 0x17, RZ ;  /* 0x0000001722227819 */ /* 0x000fe200000006ff */
[----:B------:R-:W-:Y:S01]  /*8cb0*/  IMAD.SHL.U32 R35, R35, 0x800000, RZ ;  /* 0x0080000023237824 */ /* 0x000fe200078e00ff */
[----:B------:R-:W-:Y:S01]  /*8cc0*/  ISETP.GT.U32.AND P1, PT, R5, 0x1ffffff, PT ;  /* 0x01ffffff0500780c */ /* 0x000fe20003f24070 */
[----:B------:R-:W-:Y:S01]  /*8cd0*/  FFMA R6, -R31, 1.925963033500011079e-08, R6 ;  /* 0x32a570601f067823 */ /* 0x000fe20000000106 */
[----:B------:R-:W-:Y:S01]  /*8ce0*/  SHF.L.U32 R21, R21, 0x17, RZ ;  /* 0x0000001715157819 */ /* 0x000fe200000006ff */
[----:B------:R-:W2:Y:S01]  /*8cf0*/  MUFU.EX2 R4, R4 ;  /* 0x0000000400047308 */ /* 0x000ea20000000800 */
[----:B------:R-:W-:Y:S01]  /*8d00*/  SHF.L.U32 R37, R37, 0x17, RZ ;  /* 0x0000001725257819 */ /* 0x000fe200000006ff */
[----:B------:R-:W-:Y:S01]  /*8d10*/  IMAD.SHL.U32 R36, R36, 0x800000, RZ ;  /* 0x0080000024247824 */ /* 0x000fe200078e00ff */
[----:B------:R-:W-:Y:S01]  /*8d20*/  SHF.L.U32 R25, R25, 0x17, RZ ;  /* 0x0000001719197819 */ /* 0x000fe200000006ff */
[----:B------:R-:W-:Y:S01]  /*8d30*/  IMAD.SHL.U32 R27, R27, 0x800000, RZ ;  /* 0x008000001b1b7824 */ /* 0x000fe200078e00ff */
[----:B------:R-:W-:Y:S01]  /*8d40*/  SHF.L.U32 R41, R41, 0x17, RZ ;  /* 0x0000001729297819 */ /* 0x000fe200000006ff */
[----:B------:R-:W-:Y:S01]  /*8d50*/  BSSY B1, `(.L_x_226) ;  /* 0x0000020000017945 */ /* 0x000fe20003800000 */
[----:B------:R-:W-:Y:S01]  /*8d60*/  SHF.L.U32 R40, R40, 0x17, RZ ;  /* 0x0000001728287819 */ /* 0x000fe200000006ff */
[----:B------:R-:W3:Y:S01]  /*8d70*/  MUFU.EX2 R32, R32 ;  /* 0x0000002000207308 */ /* 0x000ee20000000800 */
[----:B------:R-:W-:Y:S01]  /*8d80*/  FFMA R30, R30, R13, 1 ;  /* 0x3f8000001e1e7423 */ /* 0x000fe2000000000d */
[----:B------:R-:W-:Y:S01]  /*8d90*/  FFMA R7, R22, R7, 1 ;  /* 0x3f80000016077423 */ /* 0x000fe20000000007 */
[----:B------:R-:W-:Y:S01]  /*8da0*/  FFMA R26, R26, R9, 1 ;  /* 0x3f8000001a1a7423 */ /* 0x000fe20000000009 */
[----:B------:R-:W-:Y:S01]  /*8db0*/  FFMA R11, R28, R11, 1 ;  /* 0x3f8000001c0b7423 */ /* 0x000fe2000000000b */
[----:B-1----:R-:W-:Y:S01]  /*8dc0*/  FFMA R33, R33, R24, 1 ;  /* 0x3f80000021217423 */ /* 0x002fe20000000018 */
[----:B------:R-:W-:Y:S01]  /*8dd0*/  FFMA R12, R34, R15, 1 ;  /* 0x3f800000220c7423 */ /* 0x000fe2000000000f */
[----:B------:R-:W-:Y:S01]  /*8de0*/  FFMA R36, R36, R23, 1 ;  /* 0x3f80000024247423 */ /* 0x000fe20000000017 */
[----:B------:R-:W1:Y:S01]  /*8df0*/  MUFU.EX2 R8, R8 ;  /* 0x0000000800087308 */ /* 0x000e620000000800 */
[----:B--2---:R-:W-:-:S07]  /*8e00*/  FFMA R13, R35, R4, 1 ;  /* 0x3f800000230d7423 */ /* 0x004fce0000000004 */
        /* <DEDUP_REMOVED lines=16> */
.L_x_227:
[----:B------:R-:W1:Y:S02]  /*8f10*/  MUFU.RCP R4, R29 ;  /* 0x0000001d00047308 */ /* 0x000e640000001000 */
[----:B-1----:R-:W-:-:S04]  /*8f20*/  FFMA R0, R29, R4, -1 ;  /* 0xbf8000001d007423 */ /* 0x002fc80000000004 */
[----:B------:R-:W-:-:S04]  /*8f30*/  FADD.FTZ R3, -R0, -RZ ;  /* 0x800000ff00037221 */ /* 0x000fc80000010100 */
[----:B------:R-:W-:-:S07]  /*8f40*/  FFMA R4, R4, R3, R4 ;  /* 0x0000000304047223 */ /* 0x000fce0000000004 */
.L_x_228:
[----:B------:R-:W-:Y:S05]  /*8f50*/  BSYNC B1 ;  /* 0x0000000000017941 */ /* 0x000fea0003800000 */
.L_x_226:
        /* <DEDUP_REMOVED lines=10> */
.L_x_230:
[----:B------:R-:W1:Y:S02]  /*9000*/  MUFU.RCP R5, R20 ;  /* 0x0000001400057308 */ /* 0x000e640000001000 */
[----:B-1----:R-:W-:-:S04]  /*9010*/  FFMA R0, R20, R5, -1 ;  /* 0xbf80000014007423 */ /* 0x002fc80000000005 */
[----:B------:R-:W-:-:S04]  /*9020*/  FADD.FTZ R0, -R0, -RZ ;  /* 0x800000ff00007221 */ /* 0x000fc80000010100 */
[----:B------:R-:W-:-:S07]  /*9030*/  FFMA R5, R5, R0, R5 ;  /* 0x0000000005057223 */ /* 0x000fce0000000005 */
.L_x_231:
[----:B------:R-:W-:Y:S05]  /*9040*/  BSYNC B1 ;  /* 0x0000000000017941 */ /* 0x000fea0003800000 */
.L_x_229:
        /* <DEDUP_REMOVED lines=10> */
.L_x_233:
[----:B------:R-:W1:Y:S02]  /*90f0*/  MUFU.RCP R6, R7 ;  /* 0x0000000700067308 */ /* 0x000e640000001000 */
[----:B-1----:R-:W-:-:S04]  /*9100*/  FFMA R0, R7, R6, -1 ;  /* 0xbf80000007007423 */ /* 0x002fc80000000006 */
[----:B------:R-:W-:-:S04]  /*9110*/  FADD.FTZ R3, -R0, -RZ ;  /* 0x800000ff00037221 */ /* 0x000fc80000010100 */
[----:B------:R-:W-:-:S07]  /*9120*/  FFMA R6, R6, R3, R6 ;  /* 0x0000000306067223 */ /* 0x000fce0000000006 */
.L_x_234:
[----:B------:R-:W-:Y:S05]  /*9130*/  BSYNC B1 ;  /* 0x0000000000017941 */ /* 0x000fea0003800000 */
.L_x_232:
        /* <DEDUP_REMOVED lines=10> */
.L_x_236:
[----:B------:R-:W1:Y:S02]  /*91e0*/  MUFU.RCP R7, R26 ;  /* 0x0000001a00077308 */ /* 0x000e640000001000 */
[----:B-1----:R-:W-:-:S04]  /*91f0*/  FFMA R0, R26, R7, -1 ;  /* 0xbf8000001a007423 */ /* 0x002fc80000000007 */
[----:B------:R-:W-:-:S04]  /*9200*/  FADD.FTZ R0, -R0, -RZ ;  /* 0x800000ff00007221 */ /* 0x000fc80000010100 */
[----:B------:R-:W-:-:S07]  /*9210*/  FFMA R7, R7, R0, R7 ;  /* 0x0000000007077223 */ /* 0x000fce0000000007 */
.L_x_237:
[----:B------:R-:W-:Y:S05]  /*9220*/  BSYNC B1 ;  /* 0x0000000000017941 */ /* 0x000fea0003800000 */
.L_x_235:
        /* <DEDUP_REMOVED lines=10> */
.L_x_239:
[----:B------:R-:W1:Y:S02]  /*92d0*/  MUFU.RCP R8, R11 ;  /* 0x0000000b00087308 */ /* 0x000e640000001000 */
[----:B-1----:R-:W-:-:S04]  /*92e0*/  FFMA R0, R11, R8, -1 ;  /* 0xbf8000000b007423 */ /* 0x002fc80000000008 */
[----:B------:R-:W-:-:S04]  /*92f0*/  FADD.FTZ R3, -R0, -RZ ;  /* 0x800000ff00037221 */ /* 0x000fc80000010100 */
[----:B------:R-:W-:-:S07]  /*9300*/  FFMA R8, R8, R3, R8 ;  /* 0x0000000308087223 */ /* 0x000fce0000000008 */
.L_x_240:
[----:B------:R-:W-:Y:S05]  /*9310*/  BSYNC B1 ;  /* 0x0000000000017941 */ /* 0x000fea0003800000 */
.L_x_238:
        /* <DEDUP_REMOVED lines=10> */
.L_x_242:
[----:B------:R-:W1:Y:S02]  /*93c0*/  MUFU.RCP R9, R30 ;  /* 0x0000001e00097308 */ /* 0x000e640000001000 */
[----:B-1----:R-:W-:-:S04]  /*93d0*/  FFMA R0, R30, R9, -1 ;  /* 0xbf8000001e007423 */ /* 0x002fc80000000009 */
[----:B------:R-:W-:-:S04]  /*93e0*/  FADD.FTZ R0, -R0, -RZ ;  /* 0x800000ff00007221 */ /* 0x000fc80000010100 */
[----:B------:R-:W-:-:S07]  /*93f0*/  FFMA R9, R9, R0, R9 ;  /* 0x0000000009097223 */ /* 0x000fce0000000009 */
.L_x_243:
[----:B------:R-:W-:Y:S05]  /*9400*/  BSYNC B1 ;  /* 0x0000000000017941 */ /* 0x000fea0003800000 */
.L_x_241:
        /* <DEDUP_REMOVED lines=10> */
.L_x_245:
[----:B------:R-:W1:Y:S02]  /*94b0*/  MUFU.RCP R10, R33 ;  /* 0x00000021000a7308 */ /* 0x000e640000001000 */
[----:B-1----:R-:W-:-:S04]  /*94c0*/  FFMA R0, R33, R10, -1 ;  /* 0xbf80000021007423 */ /* 0x002fc8000000000a */
[----:B------:R-:W-:-:S04]  /*94d0*/  FADD.FTZ R3, -R0, -RZ ;  /* 0x800000ff00037221 */ /* 0x000fc80000010100 */
[----:B------:R-:W-:-:S07]  /*94e0*/  FFMA R10, R10, R3, R10 ;  /* 0x000000030a0a7223 */ /* 0x000fce000000000a */
.L_x_246:
[----:B------:R-:W-:Y:S05]  /*94f0*/  BSYNC B1 ;  /* 0x0000000000017941 */ /* 0x000fea0003800000 */
.L_x_244:
        /* <DEDUP_REMOVED lines=10> */
.L_x_248:
[----:B------:R-:W1:Y:S02]  /*95a0*/  MUFU.RCP R11, R12 ;  /* 0x0000000c000b7308 */ /* 0x000e640000001000 */
[----:B-1----:R-:W-:-:S04]  /*95b0*/  FFMA R0, R12, R11, -1 ;  /* 0xbf8000000c007423 */ /* 0x002fc8000000000b */
[----:B------:R-:W-:-:S04]  /*95c0*/  FADD.FTZ R0, -R0, -RZ ;  /* 0x800000ff00007221 */ /* 0x000fc80000010100 */
[----:B------:R-:W-:-:S07]  /*95d0*/  FFMA R11, R11, R0, R11 ;  /* 0x000000000b0b7223 */ /* 0x000fce000000000b */
.L_x_249:
[----:B------:R-:W-:Y:S05]  /*95e0*/  BSYNC B1 ;  /* 0x0000000000017941 */ /* 0x000fea0003800000 */
.L_x_247:
        /* <DEDUP_REMOVED lines=10> */
.L_x_251:
[----:B------:R-:W1:Y:S02]  /*9690*/  MUFU.RCP R12, R13 ;  /* 0x0000000d000c7308 */ /* 0x000e640000001000 */
[----:B-1----:R-:W-:-:S04]  /*96a0*/  FFMA R0, R13, R12, -1 ;  /* 0xbf8000000d007423 */ /* 0x002fc8000000000c */
[----:B------:R-:W-:-:S04]  /*96b0*/  FADD.FTZ R3, -R0, -RZ ;  /* 0x800000ff00037221 */ /* 0x000fc80000010100 */
[----:B------:R-:W-:-:S07]  /*96c0*/  FFMA R12, R12, R3, R12 ;  /* 0x000000030c0c7223 */ /* 0x000fce000000000c */
.L_x_252:
[----:B------:R-:W-:Y:S05]  /*96d0*/  BSYNC B1 ;  /* 0x0000000000017941 */ /* 0x000fea0003800000 */
.L_x_250:
        /* <DEDUP_REMOVED lines=10> */
.L_x_254:
[----:B------:R-:W1:Y:S02]  /*9780*/  MUFU.RCP R13, R32 ;  /* 0x00000020000d7308 */ /* 0x000e640000001000 */
[----:B-1----:R-:W-:-:S04]  /*9790*/  FFMA R0, R32, R13, -1 ;  /* 0xbf80000020007423 */ /* 0x002fc8000000000d */
[----:B------:R-:W-:-:S04]  /*97a0*/  FADD.FTZ R0, -R0, -RZ ;  /* 0x800000ff00007221 */ /* 0x000fc80000010100 */
[----:B------:R-:W-:-:S07]  /*97b0*/  FFMA R13, R13, R0, R13 ;  /* 0x000000000d0d7223 */ /* 0x000fce000000000d */
.L_x_255:
[----:B------:R-:W-:Y:S05]  /*97c0*/  BSYNC B1 ;  /* 0x0000000000017941 */ /* 0x000fea0003800000 */
.L_x_253:
        /* <DEDUP_REMOVED lines=10> */
.L_x_257:
[----:B------:R-:W1:Y:S02]  /*9870*/  MUFU.RCP R15, R36 ;  /* 0x00000024000f7308 */ /* 0x000e640000001000 */
[----:B-1----:R-:W-:-:S04]  /*9880*/  FFMA R0, R36, R15, -1 ;  /* 0xbf80000024007423 */ /* 0x002fc8000000000f */
[----:B------:R-:W-:-:S04]  /*9890*/  FADD.FTZ R0, -R0, -RZ ;  /* 0x800000ff00007221 */ /* 0x000fc80000010100 */
[----:B------:R-:W-:-:S07]  /*98a0*/  FFMA R15, R15, R0, R15 ;  /* 0x000000000f0f7223 */ /* 0x000fce000000000f */
.L_x_258:
[----:B------:R-:W-:Y:S05]  /*98b0*/  BSYNC B1 ;  /* 0x0000000000017941 */ /* 0x000fea0003800000 */
.L_x_256:
        /* <DEDUP_REMOVED lines=10> */
.L_x_260:
[----:B------:R-:W1:Y:S02]  /*9960*/  MUFU.RCP R20, R37 ;  /* 0x0000002500147308 */ /* 0x000e640000001000 */
[----:B-1----:R-:W-:-:S04]  /*9970*/  FFMA R0, R37, R20, -1 ;  /* 0xbf80000025007423 */ /* 0x002fc80000000014 */
[----:B------:R-:W-:-:S04]  /*9980*/  FADD.FTZ R3, -R0, -RZ ;  /* 0x800000ff00037221 */ /* 0x000fc80000010100 */
[----:B------:R-:W-:-:S07]  /*9990*/  FFMA R20, R20, R3, R20 ;  /* 0x0000000314147223 */ /* 0x000fce0000000014 */
.L_x_261:
[----:B------:R-:W-:Y:S05]  /*99a0*/  BSYNC B1 ;  /* 0x0000000000017941 */ /* 0x000fea0003800000 */
.L_x_259:
        /* <DEDUP_REMOVED lines=10> */
.L_x_263:
[----:B------:R-:W1:Y:S02]  /*9a50*/  MUFU.RCP R21, R38 ;  /* 0x0000002600157308 */ /* 0x000e640000001000 */
[----:B-1----:R-:W-:-:S04]  /*9a60*/  FFMA R0, R38, R21, -1 ;  /* 0xbf80000026007423 */ /* 0x002fc80000000015 */
[----:B------:R-:W-:-:S04]  /*9a70*/  FADD.FTZ R0, -R0, -RZ ;  /* 0x800000ff00007221 */ /* 0x000fc80000010100 */
[----:B------:R-:W-:-:S07]  /*9a80*/  FFMA R21, R21, R0, R21 ;  /* 0x0000000015157223 */ /* 0x000fce0000000015 */
.L_x_264:
[----:B------:R-:W-:Y:S05]  /*9a90*/  BSYNC B1 ;  /* 0x0000000000017941 */ /* 0x000fea0003800000 */
.L_x_262:
        /* <DEDUP_REMOVED lines=10> */
.L_x_266:
[----:B------:R-:W1:Y:S02]  /*9b40*/  MUFU.RCP R22, R27 ;  /* 0x0000001b00167308 */ /* 0x000e640000001000 */
[----:B-1----:R-:W-:-:S04]  /*9b50*/  FFMA R0, R27, R22, -1 ;  /* 0xbf8000001b007423 */ /* 0x002fc80000000016 */
[----:B------:R-:W-:-:S04]  /*9b60*/  FADD.FTZ R3, -R0, -RZ ;  /* 0x800000ff00037221 */ /* 0x000fc80000010100 */
[----:B------:R-:W-:-:S07]  /*9b70*/  FFMA R22, R22, R3, R22 ;  /* 0x0000000316167223 */ /* 0x000fce0000000016 */
.L_x_267:
[----:B------:R-:W-:Y:S05]  /*9b80*/  BSYNC B1 ;  /* 0x0000000000017941 */ /* 0x000fea0003800000 */
.L_x_265:
        /* <DEDUP_REMOVED lines=10> */
.L_x_269:
[----:B------:R-:W1:Y:S02]  /*9c30*/  MUFU.RCP R23, R40 ;  /* 0x0000002800177308 */ /* 0x000e640000001000 */
[----:B-1----:R-:W-:-:S04]  /*9c40*/  FFMA R0, R40, R23, -1 ;  /* 0xbf80000028007423 */ /* 0x002fc80000000017 */
[----:B------:R-:W-:-:S04]  /*9c50*/  FADD.FTZ R0, -R0, -RZ ;  /* 0x800000ff00007221 */ /* 0x000fc80000010100 */
[----:B------:R-:W-:-:S07]  /*9c60*/  FFMA R23, R23, R0, R23 ;  /* 0x0000000017177223 */ /* 0x000fce0000000017 */
.L_x_270:
[----:B------:R-:W-:Y:S05]  /*9c70*/  BSYNC B1 ;  /* 0x0000000000017941 */ /* 0x000fea0003800000 */
.L_x_268:
[----:B------:R-:W-:-:S04]  /*9c80*/  IADD3 R0, R41, 0x1800000, RZ ;  /* 0x0180000029007810 */ /* 0x000fc80007ffe0ff */
        /* <DEDUP_REMOVED lines=8> */
.L_x_271:
[----:B------:R-:W1:Y:S02]  /*9d10*/  MUFU.RCP R0, R41 ;  /* 0x0000002900007308 */ /* 0x000e640000001000 */
[----:B-1----:R-:W-:-:S04]  /*9d20*/  FFMA R3, R41, R0, -1 ;  /* 0xbf80000029037423 */ /* 0x002fc80000000000 */
[----:B------:R-:W-:-:S04]  /*9d30*/  FADD.FTZ R3, -R3, -RZ ;  /* 0x800000ff03037221 */ /* 0x000fc80000010100 */
[----:B------:R-:W-:-:S07]  /*9d40*/  FFMA R0, R0, R3, R0 ;  /* 0x0000000300007223 */ /* 0x000fce0000000000 */
.L_x_272:
[----:B------:R-:W-:Y:S01]  /*9d50*/  F2FP.BF16.F32.PACK_AB R4, R5, R4 ;  /* 0x000000040504723e */ /* 0x000fe200000010ff */
[----:B------:R-:W-:Y:S05]  /*9d60*/  WARPSYNC.ALL ;  /* 0x0000000000007948 */ /* 0x000fea0003800000 */
[----:B------:R-:W-:Y:S01]  /*9d70*/  F2FP.BF16.F32.PACK_AB R5, R7, R6 ;  /* 0x000000060705723e */ /* 0x000fe200000010ff */
[----:B------:R-:W-:Y:S01]  /*9d80*/  BSSY B0, `(.L_x_273) ;  /* 0x000001b000007945 */ /* 0x000fe20003800000 */
[----:B------:R-:W-:Y:S02]  /*9d90*/  F2FP.BF16.F32.PACK_AB R7, R11, R10 ;  /* 0x0000000a0b07723e */ /* 0x000fe400000010ff */
[----:B------:R-:W-:-:S02]  /*9da0*/  F2FP.BF16.F32.PACK_AB R6, R9, R8 ;  /* 0x000000080906723e */ /* 0x000fc400000010ff */
[----:B------:R-:W-:Y:S02]  /*9db0*/  F2FP.BF16.F32.PACK_AB R11, R0, R23 ;  /* 0x00000017000b723e */ /* 0x000fe400000010ff */
[----:B------:R-:W-:Y:S01]  /*9dc0*/  F2FP.BF16.F32.PACK_AB R8, R13, R12 ;  /* 0x0000000c0d08723e */ /* 0x000fe200000010ff */
[----:B------:R1:W-:Y:S01]  /*9dd0*/  STSM.16.M88.4 [R14+0x6200], R4 ;  /* 0x006200040e007844 */ /* 0x0003e20000000200 */
[----:B------:R-:W-:Y:S02]  /*9de0*/  F2FP.BF16.F32.PACK_AB R9, R20, R15 ;  /* 0x0000000f1409723e */ /* 0x000fe400000010ff */
[----:B------:R-:W-:Y:S02]  /*9df0*/  F2FP.BF16.F32.PACK_AB R10, R22, R21 ;  /* 0x00000015160a723e */ /* 0x000fe400000010ff */
[----:B------:R-:W-:-:S05]  /*9e00*/  LEA R0, R95, R14, 0x1 ;  /* 0x0000000e5f007211 */ /* 0x000fca00078e08ff */
        /* <DEDUP_REMOVED lines=18> */
.L_x_274:
[----:B------:R-:W-:Y:S05]  /*9f30*/  BSYNC B0 ;  /* 0x0000000000007941 */ /* 0x000fea0003800000 */
.L_x_273:
[----:B------:R-:W-:Y:S06]  /*9f40*/  BAR.SYNC.DEFER_BLOCKING 0x1, 0x100 ;  /* 0x0044000000007b1d */ /* 0x000fec0000010000 */
[----:B------:R-:W-:Y:S04]  /*9f50*/  BSSY B0, `(.L_x_275) ;  /* 0x0000009000007945 */ /* 0x000fe80003800000 */
[----:B------:R-:W-:Y:S05]  /*9f60*/  @P0 BRA `(.L_x_276) ;  /* 0x00000000001c0947 */ /* 0x000fea0003800000 */
[----:B------:R-:W-:-:S13]  /*9f70*/  ISETP.NE.AND P0, PT, R99, 0x3, PT ;  /* 0x000000036300780c */ /* 0x000fda0003f05270 */
[----:B------:R-:W-:Y:S05]  /*9f80*/  @!P0 BRA `(.L_x_277) ;  /* 0x0000000000048947 */ /* 0x000fea0003800000 */
[----:B------:R-:W-:Y:S01]  /*9f90*/  BPT.TRAP 0x1 ;  /* 0x000000040000795c */ /* 0x000fe20000300000 */
.L_x_277:
[----:B------:R-:W-:-:S04]  /*9fa0*/  ULEA UR4, UR40, UR51, 0x3 ;  /* 0x0000003328047291 */ /* 0x000fc8000f8e183f */
[----:B------:R-:W-:-:S04]  /*9fb0*/  UIADD3 UR4, UR4, 0x80, URZ ;  /* 0x0000008004047890 */ /* 0x000fc8000fffe03f */
[----:B------:R-:W-:-:S09]  /*9fc0*/  UPRMT UR4, UR50, 0x654, UR4 ;  /* 0x0000065432047896 */ /* 0x000fd20008000004 */
[----:B------:R-:W-:Y:S03]  /*9fd0*/  SYNCS.ARRIVE.TRANS64.RED.A1T0 RZ, [UR4], RZ ;  /* 0x000000ffffff79a7 */ /* 0x000fe60008100404 */
.L_x_276:
[----:B------:R-:W-:Y:S05]  /*9fe0*/  BSYNC B0 ;  /* 0x0000000000007941 */ /* 0x000fea0003800000 */
.L_x_275:
[----:B------:R-:W-:Y:S01]  /*9ff0*/  IADD3 R16, P0, R16, UR38, RZ ;  /* 0x0000002610107c10 */ /* 0x000fe2000ff1e0ff */
[----:B------:R-:W-:Y:S01]  /*a000*/  ULDC.64 UR4, c[0x0][0x8f8] ;  /* 0x00023e0000047ab9 */ /* 0x000fe20000000a00 */
[----:B------:R-:W-:Y:S01]  /*a010*/  UIADD3 UR40, UR40, 0x1, URZ ;  /* 0x0000000128287890 */ /* 0x000fe2000fffe03f */
[----:B-1----:R-:W-:Y:S01]  /*a020*/  PRMT R0, RZ, 0x7610, R0 ;  /* 0x00007610ff007816 */ /* 0x002fe20000000000 */
[----:B------:R-:W-:Y:S01]  /*a030*/  UMOV UR47, 0xffffffff ;  /* 0xffffffff002f7882 */ /* 0x000fe20000000000 */
[----:B------:R-:W-:Y:S01]  /*a040*/  IADD3.X R17, R17, UR37, RZ, P0, !PT ;  /* 0x0000002511117c10 */ /* 0x000fe200087fe4ff */
[----:B------:R-:W-:Y:S01]  /*a050*/  UISETP.NE.AND UP0, UPT, UR40, 0x4, UPT ;  /* 0x000000042800788c */ /* 0x000fe2000bf05270 */
[----:B------:R-:W-:Y:S01]  /*a060*/  ISETP.GE.U32.AND P0, PT, R16, UR4, PT ;  /* 0x0000000410007c0c */ /* 0x000fe2000bf06070 */
[----:B------:R-:W-:Y:S01]  /*a070*/  IMAD.MOV.U32 R22, RZ, RZ, -0x1 ;  /* 0xffffffffff167424 */ /* 0x000fe200078e00ff */
[----:B------:R-:W-:Y:S01]  /*a080*/  MOV R23, 0xffffffff ;  /* 0xffffffff00177802 */ /* 0x000fe20000000f00 */
[----:B------:R-:W-:Y:S01]  /*a090*/  USEL UR40, UR40, URZ, UP0 ;  /* 0x0000003f28287287 */ /* 0x000fe20008000000 */
[----:B------:R-:W-:-:S13]  /*a0a0*/  ISETP.GE.U32.AND.EX P0, PT, R17, UR5, PT, P0 ;  /* 0x0000000511007c0c */ /* 0x000fda000bf06100 */
[----:B------:R-:W-:Y:S05]  /*a0b0*/  @P0 BRA `(.L_x_278) ;  /* 0x0000000400500947 */ /* 0x000fea0003800000 */
[----:B------:R-:W1:Y:S01]  /*a0c0*/  LDC.64 R10, c[0x0][0x8d0] ;  /* 0x00023400ff0a7b82 */ /* 0x000e620000000a00 */
[----:B------:R-:W2:Y:S01]  /*a0d0*/  S2R R12, SR_CTAID.X ;  /* 0x00000000000c7919 */ /* 0x000ea20000002500 */
[----:B------:R-:W-:Y:S01]  /*a0e0*/  MOV R8, R16 ;  /* 0x0000001000087202 */ /* 0x000fe20000000f00 */
[----:B------:R-:W-:Y:S01]  /*a0f0*/  IMAD.MOV.U32 R9, RZ, RZ, R17 ;  /* 0x000000ffff097224 */ /* 0x000fe200078e0011 */
[----:B------:R-:W3:Y:S04]  /*a100*/  S2R R22, SR_CTAID.Y ;  /* 0x0000000000167919 */ /* 0x000ee80000002600 */
[----:B------:R-:W4:Y:S08]  /*a110*/  LDC R0, c[0x0][0x8d8] ;  /* 0x00023600ff007b82 */ /* 0x000f300000000800 */
[----:B------:R-:W2:Y:S01]  /*a120*/  LDC.64 R14, c[0x0][0x8c8] ;  /* 0x00023200ff0e7b82 */ /* 0x000ea20000000a00 */
[----:B-1----:R-:W-:-:S04]  /*a130*/  ISETP.NE.U32.AND P0, PT, R10, RZ, PT ;  /* 0x000000ff0a00720c */ /* 0x002fc80003f05070 */
[----:B------:R-:W-:-:S13]  /*a140*/  ISETP.NE.AND.EX P0, PT, R11, RZ, PT, P0 ;  /* 0x000000ff0b00720c */ /* 0x000fda0003f05300 */
[----:B--234-:R-:W-:Y:S05]  /*a150*/  @!P0 BRA `(.L_x_279) ;  /* 0x0000000000288947 */ /* 0x01cfea0003800000 */
[----:B------:R-:W1:Y:S02]  /*a160*/  LDC R3, c[0x0][0x8dc] ;  /* 0x00023700ff037b82 */ /* 0x000e640000000800 */
[----:B-1----:R-:W-:-:S04]  /*a170*/  IADD3 R3, P0, R16, R3, RZ ;  /* 0x0000000310037210 */ /* 0x002fc80007f1e0ff */
[----:B------:R-:W-:-:S05]  /*a180*/  IADD3.X R13, RZ, R17, RZ, P0, !PT ;  /* 0x00000011ff0d7210 */ /* 0x000fca00007fe4ff */
[----:B------:R-:W-:-:S04]  /*a190*/  IMAD.WIDE.U32 R4, R13, R10, RZ ;  /* 0x0000000a0d047225 */ /* 0x000fc800078e00ff */
[----:B------:R-:W-:-:S04]  /*a1a0*/  IMAD.WIDE.U32 R6, P0, R3, R11, R4 ;  /* 0x0000000b03067225 */ /* 0x000fc80007800004 */
[----:B------:R-:W-:Y:S01]  /*a1b0*/  IMAD.WIDE.U32 R4, R3, R10, RZ ;  /* 0x0000000a03047225 */ /* 0x000fe200078e00ff */
[----:B------:R-:W-:-:S03]  /*a1c0*/  IADD3.X R9, RZ, RZ, RZ, P0, !PT ;  /* 0x000000ffff097210 */ /* 0x000fc600007fe4ff */
[----:B------:R-:W-:Y:S01]  /*a1d0*/  IMAD.MOV.U32 R8, RZ, RZ, R7 ;  /* 0x000000ffff087224 */ /* 0x000fe200078e0007 */
[----:B------:R-:W-:-:S05]  /*a1e0*/  IADD3 RZ, P0, R5, R6, RZ ;  /* 0x0000000605ff7210 */ /* 0x000fca0007f1e0ff */
[----:B------:R-:W-:-:S08]  /*a1f0*/  IMAD.WIDE.U32.X R8, R13, R11, R8, P0 ;  /* 0x0000000b0d087225 */ /* 0x000fd000000e0408 */
.L_x_279:
[-CC-:B------:R-:W-:Y:S01]  /*a200*/  SHF.R.U64 R29, R8, R0.reuse, R9.reuse ;  /* 0x00000000081d7219 */ /* 0x180fe20000001209 */
[----:B------:R-:W1:Y:S01]  /*a210*/  LDC.64 R20, c[0x0][0x8e8] ;  /* 0x00023a00ff147b82 */ /* 0x000e620000000a00 */
[----:B------:R-:W-:Y:S01]  /*a220*/  SHF.R.U32.HI R0, RZ, R0, R9 ;  /* 0x00000000ff007219 */ /* 0x000fe20000011609 */
[----:B------:R-:W-:Y:S01]  /*a230*/  ULDC UR4, c[0x0][0x150] ;  /* 0x0000540000047ab9 */ /* 0x000fe20000000800 */
[----:B------:R-:W-:Y:S02]  /*a240*/  IADD3 R3, P0, RZ, -R29, RZ ;  /* 0x8000001dff037210 */ /* 0x000fe40007f1e0ff */
[----:B------:R-:W-:Y:S02]  /*a250*/  I2FP.F32.U32 R7, R12 ;  /* 0x0000000c00077245 */ /* 0x000fe40000201000 */
[----:B------:R-:W-:Y:S01]  /*a260*/  IADD3.X R5, RZ, ~R0, RZ, P0, !PT ;  /* 0x80000000ff057210 */ /* 0x000fe200007fe4ff */
[----:B------:R-:W2:Y:S02]  /*a270*/  LDC R6, c[0x0][0x8c0] ;  /* 0x00023000ff067b82 */ /* 0x000ea40000000800 */
[----:B------:R-:W-:Y:S01]  /*a280*/  FMUL R7, R7, UR4 ;  /* 0x0000000407077c20 */ /* 0x000fe20008400000 */
[----:B------:R-:W-:Y:S01]  /*a290*/  ULDC UR4, c[0x0][0x154] ;  /* 0x0000550000047ab9 */ /* 0x000fe20000000800 */
[----:B------:R-:W-:-:S02]  /*a2a0*/  IMAD R0, R5, R14, RZ ;  /* 0x0000000e05007224 */ /* 0x000fc400078e02ff */
[C---:B------:R-:W-:Y:S02]  /*a2b0*/  IMAD.WIDE.U32 R4, R3.reuse, R14, R16 ;  /* 0x0000000e03047225 */ /* 0x040fe400078e0010 */
[----:B------:R-:W3:Y:S01]  /*a2c0*/  LDC R8, c[0x0][0x8b0] ;  /* 0x00022c00ff087b82 */ /* 0x000ee20000000800 */
[----:B------:R-:W4:Y:S01]  /*a2d0*/  F2I.U32.TRUNC.NTZ R7, R7 ;  /* 0x0000000700077305 */ /* 0x000f22000020f000 */
[----:B------:R-:W-:Y:S01]  /*a2e0*/  IMAD R3, R3, R15, R0 ;  /* 0x0000000f03037224 */ /* 0x000fe200078e0200 */
[----:B------:R-:W-:-:S04]  /*a2f0*/  I2FP.F32.U32 R0, R22 ;  /* 0x0000001600007245 */ /* 0x000fc80000201000 */
[----:B------:R-:W-:Y:S01]  /*a300*/  IADD3 R3, R5, R3, RZ ;  /* 0x0000000305037210 */ /* 0x000fe20007ffe0ff */
[----:B------:R-:W5:Y:S01]  /*a310*/  LDC R11, c[0x0][0x900] ;  /* 0x00024000ff0b7b82 */ /* 0x000f620000000800 */
[----:B-1----:R-:W-:-:S04]  /*a320*/  ISETP.NE.U32.AND P0, PT, R20, RZ, PT ;  /* 0x000000ff1400720c */ /* 0x002fc80003f05070 */
[----:B------:R-:W-:-:S03]  /*a330*/  ISETP.NE.AND.EX P0, PT, R21, RZ, PT, P0 ;  /* 0x000000ff1500720c */ /* 0x000fc60003f05300 */
[----:B------:R-:W1:Y:S01]  /*a340*/  LDC R9, c[0x0][0x144] ;  /* 0x00005100ff097b82 */ /* 0x000e620000000800 */
[-C--:B--2---:R-:W-:Y:S01]  /*a350*/  SHF.R.U64 R10, R4, R6.reuse, R3 ;  /* 0x00000006040a7219 */ /* 0x084fe20000001203 */
[----:B----4-:R-:W-:Y:S01]  /*a360*/  IMAD.MOV R7, RZ, RZ, -R7 ;  /* 0x000000ffff077224 */ /* 0x010fe200078e0a07 */
[----:B------:R-:W-:Y:S01]  /*a370*/  SHF.R.U32.HI R3, RZ, R6, R3 ;  /* 0x00000006ff037219 */ /* 0x000fe20000011603 */
[----:B------:R-:W-:-:S04]  /*a380*/  FMUL R6, R0, UR4 ;  /* 0x0000000400067c20 */ /* 0x000fc80008400000 */
[----:B------:R-:W2:Y:S01]  /*a390*/  LDC R23, c[0x0][0x148] ;  /* 0x00005200ff177b82 */ /* 0x000ea20000000800 */
[----:B------:R4:W1:Y:S01]  /*a3a0*/  F2I.U32.TRUNC.NTZ R14, R6 ;  /* 0x00000006000e7305 */ /* 0x000862000020f000 */
[-CC-:B---3--:R-:W-:Y:S02]  /*a3b0*/  SHF.R.U64 R13, R10, R8.reuse, R3.reuse ;  /* 0x000000080a0d7219 */ /* 0x188fe40000001203 */
[----:B------:R-:W-:-:S04]  /*a3c0*/  SHF.R.U32.HI R0, RZ, R8, R3 ;  /* 0x00000008ff007219 */ /* 0x000fc80000011603 */
[----:B------:R-:W3:Y:S01]  /*a3d0*/  LDC R24, c[0x0][0x8a8] ;  /* 0x00022a00ff187b82 */ /* 0x000ee20000000800 */
[-CC-:B-----5:R-:W-:Y:S02]  /*a3e0*/  SHF.R.U64 R15, R13, R11.reuse, R0.reuse ;  /* 0x0000000b0d0f7219 */ /* 0x1a0fe40000001200 */
[----:B------:R-:W-:Y:S02]  /*a3f0*/  SHF.R.U32.HI R5, RZ, R11, R0 ;  /* 0x0000000bff057219 */ /* 0x000fe40000011600 */
[----:B------:R-:W-:-:S03]  /*a400*/  MOV R4, R15 ;  /* 0x0000000f00047202 */ /* 0x000fc60000000f00 */
[----:B------:R-:W2:Y:S01]  /*a410*/  LDC R26, c[0x0][0x8f0] ;  /* 0x00023c00ff1a7b82 */ /* 0x000ea20000000800 */
[----:B-1----:R-:W-:-:S07]  /*a420*/  IMAD R25, R9, R7, R12 ;  /* 0x0000000709197224 */ /* 0x002fce00078e020c */
[----:B------:R-:W1:Y:S08]  /*a430*/  LDC R27, c[0x0][0x8e0] ;  /* 0x00023800ff1b7b82 */ /* 0x000e700000000800 */
[----:B------:R-:W1:Y:S01]  /*a440*/  LDC R28, c[0x0][0x8b8] ;  /* 0x00022e00ff1c7b82 */ /* 0x000e620000000800 */
[----:B---34-:R-:W-:Y:S05]  /*a450*/  @!P0 BRA `(.L_x_280) ;  /* 0x0000000000288947 */ /* 0x018fea0003800000 */
[----:B------:R-:W3:Y:S02]  /*a460*/  LDC R0, c[0x0][0x8f4] ;  /* 0x00023d00ff007b82 */ /* 0x000ee40000000800 */
[----:B---3--:R-:W-:-:S04]  /*a470*/  IADD3 R3, P0, R15, R0, RZ ;  /* 0x000000000f037210 */ /* 0x008fc80007f1e0ff */
        /* <DEDUP_REMOVED lines=8> */
.L_x_280:
[----:B------:R-:W-:Y:S02]  /*a500*/  ISETP.NE.AND P0, PT, R2, 0x1, PT ;  /* 0x000000010200780c */ /* 0x000fe40003f05270 */
[----:B--2---:R-:W-:Y:S01]  /*a510*/  SHF.R.U64 R3, R4, R26, R5 ;  /* 0x0000001a04037219 */ /* 0x004fe20000001205 */
[----:B------:R-:W-:Y:S01]  /*a520*/  VIADD R5, R24, 0xffffffff ;  /* 0xffffffff18057836 */ /* 0x000fe20000000000 */
[----:B------:R-:W-:Y:S02]  /*a530*/  IADD3 R14, -R14, RZ, RZ ;  /* 0x000000ff0e0e7210 */ /* 0x000fe40007ffe1ff */
[----:B------:R-:W-:Y:S02]  /*a540*/  LOP3.LUT R0, R13, R96, RZ, 0xc0, !PT ;  /* 0x000000600d007212 */ /* 0x000fe400078ec0ff */
[----:B------:R-:W-:Y:S02]  /*a550*/  IADD3 R4, -R3, RZ, RZ ;  /* 0x000000ff03047210 */ /* 0x000fe40007ffe1ff */
[----:B------:R-:W-:-:S03]  /*a560*/  R2UR UR47, R29 ;  /* 0x000000001d2f72ca */ /* 0x000fc600000e0000 */
[----:B------:R-:W-:Y:S02]  /*a570*/  @P0 IMAD R25, R23, R14, R22 ;  /* 0x0000000e17190224 */ /* 0x000fe400078e0216 */
[----:B------:R-:W-:Y:S01]  /*a580*/  IMAD R22, R91, R3, R0 ;  /* 0x000000035b167224 */ /* 0x000fe200078e0200 */
[----:B------:R-:W-:Y:S01]  /*a590*/  LOP3.LUT R3, R10, R5, RZ, 0xc0, !PT ;  /* 0x000000050a037212 */ /* 0x000fe200078ec0ff */
[----:B-1----:R-:W-:Y:S02]  /*a5a0*/  IMAD R0, R4, R27, R15 ;  /* 0x0000001b04007224 */ /* 0x002fe400078e020f */
[----:B------:R-:W-:Y:S02]  /*a5b0*/  IMAD R22, R22, R28, R25 ;  /* 0x0000001c16167224 */ /* 0x000fe400078e0219 */
[----:B------:R-:W-:Y:S01]  /*a5c0*/  IMAD R3, R0, R24, R3 ;  /* 0x0000001800037224 */ /* 0x000fe200078e0203 */
[----:B------:R-:W-:-:S04]  /*a5d0*/  MOV R0, 0x1 ;  /* 0x0000000100007802 */ /* 0x000fc80000000f00 */
[----:B------:R-:W-:Y:S02]  /*a5e0*/  SEL R23, R3, R22, !P0 ;  /* 0x0000001603177207 */ /* 0x000fe40004000000 */
[----:B------:R-:W-:-:S07]  /*a5f0*/  SEL R22, R22, R3, !P0 ;  /* 0x0000000316167207 */ /* 0x000fce0004000000 */
.L_x_278:
[----:B------:R-:W-:Y:S01]  /*a600*/  LOP3.LUT P0, RZ, R0, 0xff, RZ, 0xc0, !PT ;  /* 0x000000ff00ff7812 */ /* 0x000fe2000780c0ff */
[----:B------:R-:W-:Y:S02]  /*a610*/  UIMAD.WIDE.U32 UR4, UR43, -0x55555555, URZ ;  /* 0xaaaaaaab2b0478a5 */ /* 0x000fe4000f8e003f */
[----:B------:R-:W-:Y:S02]  /*a620*/  UIADD3 UR41, UR41, 0x4, URZ ;  /* 0x0000000429297890 */ /* 0x000fe4000fffe03f */
[----:B------:R-:W-:-:S04]  /*a630*/  USHF.R.U32.HI UR4, URZ, 0x2, UR5 ;  /* 0x000000023f047899 */ /* 0x000fc80008011605 */
[----:B------:R-:W-:-:S04]  /*a640*/  UIMAD UR43, UR4, -0x6, UR43 ;  /* 0xfffffffa042b78a4 */ /* 0x000fc8000f8e022b */
[----:B------:R-:W-:Y:S08]  /*a650*/  @P0 BRA `(.L_x_281) ;  /* 0xffffff6c00ec0947 */ /* 0x000ff0000383ffff */
[----:B------:R-:W-:-:S13]  /*a660*/  PLOP3.LUT P0, PT, PT, PT, PT, 0x8, 0x0 ;  /* 0x000000000000781c */ /* 0x000fda0003f0e170 */
.L_x_18:
[----:B------:R-:W-:Y:S05]  /*a670*/  @P0 BRA `(.L_x_10) ;  /* 0x0000002800f40947 */ /* 0x000fea0003800000 */
[----:B------:R-:W-:Y:S01]  /*a680*/  ULDC.64 UR6, c[0x0][0x588] ;  /* 0x0001620000067ab9 */ /* 0x000fe20000000a00 */
[----:B------:R-:W-:Y:S01]  /*a690*/  ULDC.64 UR4, c[0x0][0x590] ;  /* 0x0001640000047ab9 */ /* 0x000fe20000000a00 */
[----:B------:R-:W-:Y:S01]  /*a6a0*/  ISETP.NE.U32.AND P0, PT, RZ, UR6, PT ;  /* 0x00000006ff007c0c */ /* 0x000fe2000bf05070 */
[----:B------:R-:W-:-:S04]  /*a6b0*/  DEPBAR.LE SB0, 0x0 ;  /* 0x000080000000791a */ /* 0x000fc80000000000 */
[----:B------:R-:W-:Y:S01]  /*a6c0*/  ISETP.NE.U32.AND P1, PT, RZ, UR4, PT ;  /* 0x00000004ff007c0c */ /* 0x000fe2000bf25070 */
[----:B------:R-:W-:Y:S01]  /*a6d0*/  BSSY B0, `(.L_x_282) ;  /* 0x0000015000007945 */ /* 0x000fe20003800000 */
[----:B------:R-:W-:Y:S02]  /*a6e0*/  ISETP.NE.AND.EX P0, PT, RZ, UR7, PT, P0 ;  /* 0x00000007ff007c0c */ /* 0x000fe4000bf05300 */
[----:B------:R-:W-:-:S13]  /*a6f0*/  ISETP.NE.AND.EX P1, PT, RZ, UR5, PT, P1 ;  /* 0x00000005ff007c0c */ /* 0x000fda000bf25310 */
[----:B------:R-:W-:Y:S05]  /*a700*/  @P0 BRA P1, `(.L_x_283) ;  /* 0x0000000000440947 */ /* 0x000fea0000800000 */
[----:B------:R-:W-:-:S04]  /*a710*/  ISETP.NE.U32.AND P0, PT, RZ, UR4, PT ;  /* 0x00000004ff007c0c */ /* 0x000fc8000bf05070 */
[----:B------:R-:W-:-:S13]  /*a720*/  ISETP.NE.AND.EX P0, PT, RZ, UR5, PT, P0 ;  /* 0x00000005ff007c0c */ /* 0x000fda000bf05300 */
[----:B------:R-:W-:Y:S05]  /*a730*/  @!P0 BRA `(.L_x_284) ;  /* 0x00000000002c8947 */ /* 0x000fea0003800000 */
[----:B------:R-:W-:-:S13]  /*a740*/  LOP3.LUT P0, RZ, R88, 0xff, RZ, 0xc0, !PT ;  /* 0x000000ff58ff7812 */ /* 0x000fda000780c0ff */
[----:B------:R-:W-:Y:S05]  /*a750*/  @!P0 BRA `(.L_x_285) ;  /* 0x0000000000108947 */ /* 0x000fea0003800000 */
[----:B-----5:R-:W-:-:S13]  /*a760*/  FSETP.NEU.AND P0, PT, R89, RZ, PT ;  /* 0x000000ff5900720b */ /* 0x020fda0003f0d000 */
[----:B------:R-:W-:Y:S05]  /*a770*/  @!P0 BREAK B0 ;  /* 0x0000000000008942 */ /* 0x000fea0003800000 */
[----:B------:R-:W-:Y:S05]  /*a780*/  @P0 BRA `(.L_x_283) ;  /* 0x0000000000240947 */ /* 0x000fea0003800000 */
[----:B------:R-:W-:Y:S05]  /*a790*/  BRA `(.L_x_10) ;  /* 0x0000002800ac7947 */ /* 0x000fea0003800000 */
.L_x_285:
[----:B------:R-:W-:-:S04]  /*a7a0*/  ISETP.NE.U32.AND P0, PT, RZ, UR6, PT ;  /* 0x00000006ff007c0c */ /* 0x000fc8000bf05070 */
[----:B------:R-:W-:-:S13]  /*a7b0*/  ISETP.NE.AND.EX P0, PT, RZ, UR7, PT, P0 ;  /* 0x00000007ff007c0c */ /* 0x000fda000bf05300 */
[----:B------:R-:W-:Y:S05]  /*a7c0*/  @!P0 BREAK B0 ;  /* 0x0000000000008942 */ /* 0x000fea0003800000 */
[----:B------:R-:W-:Y:S05]  /*a7d0*/  @P0 BRA `(.L_x_283) ;  /* 0x0000000000100947 */ /* 0x000fea0003800000 */
[----:B------:R-:W-:Y:S05]  /*a7e0*/  BRA `(.L_x_10) ;  /* 0x0000002800987947 */ /* 0x000fea0003800000 */
.L_x_284:
[----:B-----5:R-:W-:-:S13]  /*a7f0*/  FSETP.NEU.AND P0, PT, R89, RZ, PT ;  /* 0x000000ff5900720b */ /* 0x020fda0003f0d000 */
[----:B------:R-:W-:Y:S05]  /*a800*/  @!P0 BREAK B0 ;  /* 0x0000000000008942 */ /* 0x000fea0003800000 */
[----:B------:R-:W-:Y:S05]  /*a810*/  @!P0 BRA `(.L_x_10) ;  /* 0x00000028008c8947 */ /* 0x000fea0003800000 */
.L_x_283:
[----:B------:R-:W-:Y:S05]  /*a820*/  BSYNC B0 ;  /* 0x0000000000007941 */ /* 0x000fea0003800000 */
.L_x_282:
[----:B------:R-:W-:-:S04]  /*a830*/  LOP3.LUT R18, R18, 0x1, RZ, 0xfc, !PT ;  /* 0x0000000112127812 */ /* 0x000fc800078efcff */
[----:B------:R-:W-:-:S13]  /*a840*/  ISETP.NE.AND P0, PT, R18, 0x3, PT ;  /* 0x000000031200780c */ /* 0x000fda0003f05270 */
[----:B------:R-:W-:Y:S05]  /*a850*/  @!P0 BRA `(.L_x_286) ;  /* 0x0000000000048947 */ /* 0x000fea0003800000 */
[----:B------:R-:W-:Y:S01]  /*a860*/  BPT.TRAP 0x1 ;  /* 0x000000040000795c */ /* 0x000fe20000300000 */
.L_x_286:
[----:B------:R-:W3:Y:S01]  /*a870*/  S2UR UR5, SR_CgaCtaId ;  /* 0x00000000000579c3 */ /* 0x000ee20000008800 */
[----:B------:R-:W-:Y:S02]  /*a880*/  UMOV UR4, 0x400 ;  /* 0x0000040000047882 */ /* 0x000fe40000000000 */
[----:B---3--:R-:W-:-:S04]  /*a890*/  ULEA UR4, UR5, UR4, 0x18 ;  /* 0x0000000405047291 */ /* 0x008fc8000f8ec03f */
[----:B------:R-:W-:-:S04]  /*a8a0*/  ULEA UR4, UR40, UR4, 0x3 ;  /* 0x0000000428047291 */ /* 0x000fc8000f8e183f */
[----:B------:R-:W-:-:S04]  /*a8b0*/  UIADD3 UR4, UR4, 0x80, URZ ;  /* 0x0000008004047890 */ /* 0x000fc8000fffe03f */
[----:B------:R-:W-:-:S09]  /*a8c0*/  UPRMT UR4, UR5, 0x654, UR4 ;  /* 0x0000065405047896 */ /* 0x000fd20008000004 */
[----:B------:R-:W-:Y:S01]  /*a8d0*/  SYNCS.ARRIVE.TRANS64.RED.A1T0 RZ, [UR4], RZ ;  /* 0x000000ffffff79a7 */ /* 0x000fe20008100404 */
[----:B------:R-:W-:Y:S05]  /*a8e0*/  BRA `(.L_x_10) ;  /* 0x0000002800587947 */ /* 0x000fea0003800000 */
.L_x_9:
[----:B------:R-:W-:Y:S01]  /*a8f0*/  ULDC.64 UR4, c[0x0][0x8f8] ;  /* 0x00023e0000047ab9 */ /* 0x000fe20000000a00 */
[----:B------:R-:W-:Y:S01]  /*a900*/  PRMT R11, RZ, 0x7610, R11 ;  /* 0x00007610ff0b7816 */ /* 0x000fe2000000000b */
[----:B------:R-:W-:Y:S01]  /*a910*/  IMAD.MOV.U32 R20, RZ, RZ, -0x1 ;  /* 0xffffffffff147424 */ /* 0x000fe200078e00ff */
[----:B------:R-:W-:Y:S02]  /*a920*/  ISETP.GE.U32.AND P1, PT, R16, UR4, PT ;  /* 0x0000000410007c0c */ /* 0x000fe4000bf26070 */
[----:B------:R-:W-:Y:S02]  /*a930*/  MOV R7, 0xffffffff ;  /* 0xffffffff00077802 */ /* 0x000fe40000000f00 */
[----:B------:R-:W-:Y:S02]  /*a940*/  ISETP.GE.U32.AND.EX P1, PT, R17, UR5, PT, P1 ;  /* 0x0000000511007c0c */ /* 0x000fe4000bf26110 */
[----:B------:R-:W-:-:S11]  /*a950*/  MOV R6, 0xffffffff ;  /* 0xffffffff00067802 */ /* 0x000fd60000000f00 */
[----:B------:R-:W-:Y:S05]  /*a960*/  @P1 BRA `(.L_x_287) ;  /* 0x00000004005c1947 */ /* 0x000fea0003800000 */
[----:B------:R-:W1:Y:S01]  /*a970*/  LDC.64 R20, c[0x0][0x8d0] ;  /* 0x00023400ff147b82 */ /* 0x000e620000000a00 */
[----:B------:R-:W-:Y:S01]  /*a980*/  IMAD.MOV.U32 R14, RZ, RZ, R16 ;  /* 0x000000ffff0e7224 */ /* 0x000fe200078e0010 */
[----:B------:R-:W-:-:S06]  /*a990*/  MOV R15, R17 ;  /* 0x00000011000f7202 */ /* 0x000fcc0000000f00 */
        /* <DEDUP_REMOVED lines=15> */
.L_x_288:
[--C-:B------:R-:W-:Y:S01]  /*aa90*/  SHF.R.U64 R21, R14, R22, R15.reuse ;  /* 0x000000160e157219 */ /* 0x100fe2000000120f */
[----:B------:R-:W1:Y:S01]  /*aaa0*/  LDC.64 R30, c[0x0][0x8e8] ;  /* 0x00023a00ff1e7b82 */ /* 0x000e620000000a00 */
[----:B------:R-:W-:Y:S01]  /*aab0*/  I2FP.F32.U32 R7, R8 ;  /* 0x0000000800077245 */ /* 0x000fe20000201000 */
[----:B------:R-:W-:Y:S01]  /*aac0*/  ULDC UR4, c[0x0][0x150] ;  /* 0x0000540000047ab9 */ /* 0x000fe20000000800 */
[----:B------:R-:W-:Y:S02]  /*aad0*/  SHF.R.U32.HI R6, RZ, R22, R15 ;  /* 0x00000016ff067219 */ /* 0x000fe4000001160f */
[----:B------:R-:W-:Y:S01]  /*aae0*/  IADD3 R9, P1, RZ, -R21, RZ ;  /* 0x80000015ff097210 */ /* 0x000fe20007f3e0ff */
[----:B------:R-:W-:Y:S01]  /*aaf0*/  FMUL R13, R7, UR4 ;  /* 0x00000004070d7c20 */ /* 0x000fe20008400000 */
[----:B------:R-:W-:Y:S01]  /*ab00*/  ULDC UR4, c[0x0][0x154] ;  /* 0x0000550000047ab9 */ /* 0x000fe20000000800 */
[----:B------:R-:W2:Y:S01]  /*ab10*/  LDC R20, c[0x0][0x8c0] ;  /* 0x00023000ff147b82 */ /* 0x000ea20000000800 */
[----:B------:R-:W-:Y:S01]  /*ab20*/  IADD3.X R11, RZ, ~R6, RZ, P1, !PT ;  /* 0x80000006ff0b7210 */ /* 0x000fe20000ffe4ff */
[----:B------:R-:W-:-:S02]  /*ab30*/  IMAD.WIDE.U32 R6, R9, R24, R16 ;  /* 0x0000001809067225 */ /* 0x000fc400078e0010 */
[----:B------:R-:W3:Y:S02]  /*ab40*/  F2I.U32.TRUNC.NTZ R13, R13 ;  /* 0x0000000d000d7305 */ /* 0x000ee4000020f000 */
[----:B------:R-:W-:Y:S02]  /*ab50*/  IMAD R12, R11, R24, RZ ;  /* 0x000000180b0c7224 */ /* 0x000fe400078e02ff */
[----:B------:R-:W4:Y:S02]  /*ab60*/  LDC R15, c[0x0][0x144] ;  /* 0x00005100ff0f7b82 */ /* 0x000f240000000800 */
[----:B------:R-:W-:Y:S01]  /*ab70*/  IMAD R9, R9, R25, R12 ;  /* 0x0000001909097224 */ /* 0x000fe200078e020c */
[----:B------:R-:W-:-:S03]  /*ab80*/  MOV R12, 0xffffffff ;  /* 0xffffffff000c7802 */ /* 0x000fc60000000f00 */
[----:B------:R-:W-:Y:S01]  /*ab90*/  IMAD.IADD R7, R7, 0x1, R9 ;  /* 0x0000000107077824 */ /* 0x000fe200078e0209 */
[----:B------:R-:W-:Y:S01]  /*aba0*/  I2FP.F32.U32 R9, R10 ;  /* 0x0000000a00097245 */ /* 0x000fe20000201000 */
[----:B------:R-:W5:Y:S01]  /*abb0*/  LDC R22, c[0x0][0x8b0] ;  /* 0x00022c00ff167b82 */ /* 0x000f620000000800 */
[----:B-1----:R-:W-:-:S03]  /*abc0*/  ISETP.NE.U32.AND P1, PT, R30, RZ, PT ;  /* 0x000000ff1e00720c */ /* 0x002fc60003f25070 */
[----:B------:R-:W-:Y:S01]  /*abd0*/  FMUL R9, R9, UR4 ;  /* 0x0000000409097c20 */ /* 0x000fe20008400000 */
[----:B------:R-:W-:-:S03]  /*abe0*/  ISETP.NE.AND.EX P1, PT, R31, RZ, PT, P1 ;  /* 0x000000ff1f00720c */ /* 0x000fc60003f25310 */
[----:B------:R-:W1:Y:S01]  /*abf0*/  LDC R11, c[0x0][0x900] ;  /* 0x00024000ff0b7b82 */ /* 0x000e620000000800 */
[-CC-:B--2---:R-:W-:Y:S02]  /*ac00*/  SHF.R.U64 R14, R6, R20.reuse, R7.reuse ;  /* 0x00000014060e7219 */ /* 0x184fe40000001207 */
[----:B---3--:R-:W-:Y:S02]  /*ac10*/  IADD3 R6, -R13, RZ, RZ ;  /* 0x000000ff0d067210 */ /* 0x008fe40007ffe1ff */
[----:B------:R-:W-:Y:S02]  /*ac20*/  SHF.R.U32.HI R7, RZ, R20, R7 ;  /* 0x00000014ff077219 */ /* 0x000fe40000011607 */
[----:B------:R2:W3:Y:S01]  /*ac30*/  F2I.U32.TRUNC.NTZ R20, R9 ;  /* 0x0000000900147305 */ /* 0x0004e2000020f000 */
[----:B------:R-:W2:Y:S01]  /*ac40*/  LDC R27, c[0x0][0x148] ;  /* 0x00005200ff1b7b82 */ /* 0x000ea20000000800 */
[----:B----4-:R-:W-:Y:S02]  /*ac50*/  IMAD R29, R15, R6, R8 ;  /* 0x000000060f1d7224 */ /* 0x010fe400078e0208 */
[----:B------:R-:W-:-:S05]  /*ac60*/  IMAD.MOV.U32 R8, RZ, RZ, 0x1 ;  /* 0x00000001ff087424 */ /* 0x000fca00078e00ff */
[----:B------:R-:W4:Y:S01]  /*ac70*/  LDC R24, c[0x0][0x8a8] ;  /* 0x00022a00ff187b82 */ /* 0x000f220000000800 */
[-CC-:B-----5:R-:W-:Y:S02]  /*ac80*/  SHF.R.U64 R23, R14, R22.reuse, R7.reuse ;  /* 0x000000160e177219 */ /* 0x1a0fe40000001207 */
[----:B------:R-:W-:-:S05]  /*ac90*/  SHF.R.U32.HI R6, RZ, R22, R7 ;  /* 0x00000016ff067219 */ /* 0x000fca0000011607 */
[----:B------:R-:W2:Y:S01]  /*aca0*/  LDC R26, c[0x0][0x8f0] ;  /* 0x00023c00ff1a7b82 */ /* 0x000ea20000000800 */
[-C--:B-1----:R-:W-:Y:S02]  /*acb0*/  SHF.L.U32 R12, R12, R11.reuse, RZ ;  /* 0x0000000b0c0c7219 */ /* 0x082fe400000006ff */
[-CC-:B------:R-:W-:Y:S02]  /*acc0*/  SHF.R.U64 R25, R23, R11.reuse, R6.reuse ;  /* 0x0000000b17197219 */ /* 0x180fe40000001206 */
[-C--:B------:R-:W-:Y:S02]  /*acd0*/  SHF.R.U32.HI R7, RZ, R11.reuse, R6 ;  /* 0x0000000bff077219 */ /* 0x080fe40000011606 */
[----:B------:R-:W-:Y:S01]  /*ace0*/  SHF.L.U32 R22, R8, R11, RZ ;  /* 0x0000000b08167219 */ /* 0x000fe200000006ff */
[----:B------:R-:W1:Y:S01]  /*acf0*/  LDC R28, c[0x0][0x8e0] ;  /* 0x00023800ff1c7b82 */ /* 0x000e620000000800 */
[----:B------:R-:W-:Y:S02]  /*ad00*/  LOP3.LUT R32, RZ, R12, RZ, 0x33, !PT ;  /* 0x0000000cff207212 */ /* 0x000fe400078e33ff */
[----:B------:R-:W-:-:S05]  /*ad10*/  MOV R6, R25 ;  /* 0x0000001900067202 */ /* 0x000fca0000000f00 */
[----:B------:R-:W1:Y:S01]  /*ad20*/  LDC R33, c[0x0][0x8b8] ;  /* 0x00022e00ff217b82 */ /* 0x000e620000000800 */
[----:B---34-:R-:W-:Y:S05]  /*ad30*/  @!P1 BRA `(.L_x_289) ;  /* 0x0000000000289947 */ /* 0x018fea0003800000 */
[----:B------:R-:W3:Y:S02]  /*ad40*/  LDC R6, c[0x0][0x8f4] ;  /* 0x00023d00ff067b82 */ /* 0x000ee40000000800 */
[----:B---3--:R-:W-:-:S04]  /*ad50*/  IADD3 R11, P1, R25, R6, RZ ;  /* 0x00000006190b7210 */ /* 0x008fc80007f3e0ff */
[----:B------:R-:W-:-:S05]  /*ad60*/  IADD3.X R15, RZ, R7, RZ, P1, !PT ;  /* 0x00000007ff0f7210 */ /* 0x000fca0000ffe4ff */
[----:B------:R-:W-:-:S04]  /*ad70*/  IMAD.WIDE.U32 R6, R15, R30, RZ ;  /* 0x0000001e0f067225 */ /* 0x000fc800078e00ff */
[----:B--2---:R-:W-:-:S04]  /*ad80*/  IMAD.WIDE.U32 R8, P1, R11, R31, R6 ;  /* 0x0000001f0b087225 */ /* 0x004fc80007820006 */
[----:B------:R-:W-:Y:S01]  /*ad90*/  IMAD.WIDE.U32 R6, R11, R30, RZ ;  /* 0x0000001e0b067225 */ /* 0x000fe200078e00ff */
[----:B------:R-:W-:-:S03]  /*ada0*/  MOV R12, R9 ;  /* 0x00000009000c7202 */ /* 0x000fc60000000f00 */
[----:B------:R-:W-:Y:S01]  /*adb0*/  IMAD.X R13, RZ, RZ, RZ, P1 ;  /* 0x000000ffff0d7224 */ /* 0x000fe200008e06ff */
[----:B------:R-:W-:-:S05]  /*adc0*/  IADD3 RZ, P1, R7, R8, RZ ;  /* 0x0000000807ff7210 */ /* 0x000fca0007f3e0ff */
[----:B------:R-:W-:-:S08]  /*add0*/  IMAD.WIDE.U32.X R6, R15, R31, R12, P1 ;  /* 0x0000001f0f067225 */ /* 0x000fd000008e040c */
.L_x_289:
[----:B------:R-:W-:Y:S01]  /*ade0*/  ISETP.NE.AND P1, PT, R2, 0x1, PT ;  /* 0x000000010200780c */ /* 0x000fe20003f25270 */
[----:B--2---:R-:W-:Y:S01]  /*adf0*/  VIADD R9, R24, 0xffffffff ;  /* 0xffffffff18097836 */ /* 0x004fe20000000000 */
[----:B------:R-:W-:Y:S02]  /*ae00*/  SHF.R.U64 R7, R6, R26, R7 ;  /* 0x0000001a06077219 */ /* 0x000fe40000001207 */
[----:B------:R-:W-:Y:S02]  /*ae10*/  IADD3 R20, -R20, RZ, RZ ;  /* 0x000000ff14147210 */ /* 0x000fe40007ffe1ff */
[----:B------:R-:W-:Y:S02]  /*ae20*/  LOP3.LUT R6, R23, R32, RZ, 0xc0, !PT ;  /* 0x0000002017067212 */ /* 0x000fe400078ec0ff */
[----:B------:R-:W-:Y:S02]  /*ae30*/  IADD3 R8, -R7, RZ, RZ ;  /* 0x000000ff07087210 */ /* 0x000fe40007ffe1ff */
[----:B------:R-:W-:-:S02]  /*ae40*/  LOP3.LUT R9, R14, R9, RZ, 0xc0, !PT ;  /* 0x000000090e097212 */ /* 0x000fc400078ec0ff */
[----:B------:R-:W-:Y:S01]  /*ae50*/  MOV R11, 0x1 ;  /* 0x00000001000b7802 */ /* 0x000fe20000000f00 */
[----:B------:R-:W-:Y:S02]  /*ae60*/  @P1 IMAD R29, R27, R20, R10 ;  /* 0x000000141b1d1224 */ /* 0x000fe400078e020a */
[----:B------:R-:W-:Y:S02]  /*ae70*/  IMAD R20, R22, R7, R6 ;  /* 0x0000000716147224 */ /* 0x000fe400078e0206 */
[----:B-1----:R-:W-:Y:S02]  /*ae80*/  IMAD R6, R8, R28, R25 ;  /* 0x0000001c08067224 */ /* 0x002fe400078e0219 */
[----:B------:R-:W-:Y:S02]  /*ae90*/  IMAD R20, R20, R33, R29 ;  /* 0x0000002114147224 */ /* 0x000fe400078e021d */
[----:B------:R-:W-:Y:S02]  /*aea0*/  IMAD R9, R6, R24, R9 ;  /* 0x0000001806097224 */ /* 0x000fe400078e0209 */
[----:B------:R-:W-:-:S03]  /*aeb0*/  IMAD.MOV.U32 R6, RZ, RZ, R21 ;  /* 0x000000ffff067224 */ /* 0x000fc600078e0015 */
[----:B------:R-:W-:Y:S02]  /*aec0*/  SEL R7, R9, R20, !P1 ;  /* 0x0000001409077207 */ /* 0x000fe40004800000 */
[----:B------:R-:W-:-:S07]  /*aed0*/  SEL R20, R20, R9, !P1 ;  /* 0x0000000914147207 */ /* 0x000fce0004800000 */
.L_x_287:
[----:B------:R-:W-:-:S08]  /*aee0*/  NOP ;  /* 0x0000000000007918 */ /* 0x000fd00000000000 */
[----:B------:R-:W1:-:S00]  /*aef0*/  USETMAXREG.DEALLOC.CTAPOOL 0x28 ;  /* 0x00000028000079c8 */ /* 0x000e4000080e0500 */
[----:B-1----:R-:W-:-:S13]  /*af00*/  ISETP.NE.AND P1, PT, R0, 0x1, PT ;  /* 0x000000010000780c */ /* 0x002fda0003f25270 */
[----:B------:R-:W-:Y:S05]  /*af10*/  @!P1 BRA `(.L_x_10) ;  /* 0x0000002000cc9947 */ /* 0x000fea0003800000 */
[----:B------:R-:W-:Y:S05]  /*af20*/  @!P4 BRA `(.L_x_290) ;  /* 0x0000001000acc947 */ /* 0x000fea0003800000 */
[----:B------:R-:W-:-:S13]  /*af30*/  ISETP.NE.OR P0, PT, R0, 0x2, P0 ;  /* 0x000000020000780c */ /* 0x000fda0000705670 */
[----:B------:R-:W-:Y:S05]  /*af40*/  @P0 BRA `(.L_x_10) ;  /* 0x0000002000c00947 */ /* 0x000fea0003800000 */
[----:B------:R-:W-:-:S13]  /*af50*/  LOP3.LUT P1, RZ, R11, 0xff, RZ, 0xc0, !PT ;  /* 0x000000ff0bff7812 */ /* 0x000fda000782c0ff */
[----:B------:R-:W-:Y:S05]  /*af60*/  @!P1 BRA `(.L_x_291) ;  /* 0x0000000000189947 */ /* 0x000fea0003800000 */
[----:B------:R-:W-:Y:S01]  /*af70*/  UMOV UR4, 0x400 ;  /* 0x0000040000047882 */ /* 0x000fe20000000000 */
[----:B------:R-:W-:Y:S01]  /*af80*/  MOV R0, RZ ;  /* 0x000000ff00007202 */ /* 0x000fe20000000f00 */
[----:B------:R-:W-:-:S03]  /*af90*/  ULEA UR4, UR36, UR4, 0x18 ;  /* 0x0000000424047291 */ /* 0x000fc6000f8ec03f */
[----:B------:R-:W-:-:S06]  /*afa0*/  SHF.L.U32 R0, R0, 0x1f, RZ ;  /* 0x0000001f00007819 */ /* 0x000fcc00000006ff */
[----:B------:R-:W1:Y:S02]  /*afb0*/  SYNCS.PHASECHK.TRANS64.TRYWAIT P0, [UR4+0xa8], R0 ;  /* 0x0000a800ff0075a7 */ /* 0x000e640008000144 */
[----:B-1----:R-:W-:Y:S05]  /*afc0*/  @!P0 BRA `(.L_x_292) ;  /* 0x0000002400288947 */ /* 0x002fea0003800000 */
.L_x_291:
[----:B-1----:R-:W-:Y:S01]  /*afd0*/  PRMT R0, RZ, 0x7610, R0 ;  /* 0x00007610ff007816 */ /* 0x002fe20000000000 */
[----:B------:R-:W-:Y:S06]  /*afe0*/  @P3 BRA `(.L_x_293) ;  /* 0x0000000000243947 */ /* 0x000fec0003800000 */
[----:B------:R-:W-:Y:S02]  /*aff0*/  ULDC.64 UR4, c[0x0][0x588] ;  /* 0x0001620000047ab9 */ /* 0x000fe40000000a00 */
[----:B------:R-:W-:-:S04]  /*b000*/  ISETP.NE.U32.AND P0, PT, RZ, UR4, PT ;  /* 0x00000004ff007c0c */ /* 0x000fc8000bf05070 */
[----:B------:R-:W-:-:S13]  /*b010*/  ISETP.NE.AND.EX P0, PT, RZ, UR5, PT, P0 ;  /* 0x00000005ff007c0c */ /* 0x000fda000bf05300 */
[----:B------:R-:W-:Y:S05]  /*b020*/  @!P0 BRA `(.L_x_294) ;  /* 0x00000000000c8947 */ /* 0x000fea0003800000 */
[----:B------:R1:W5:Y:S01]  /*b030*/  LDG.E R3, desc[UR52][R4.64] ;  /* 0x0000003404037981 */ /* 0x000362000c1e1900 */
[----:B------:R-:W-:Y:S01]  /*b040*/  MOV R0, 0x1 ;  /* 0x0000000100007802 */ /* 0x000fe20000000f00 */
[----:B------:R-:W-:Y:S06]  /*b050*/  BRA `(.L_x_293) ;  /* 0x0000000000087947 */ /* 0x000fec0003800000 */
.L_x_294:
[----:B------:R-:W2:Y:S01]  /*b060*/  LDC R3, c[0x0][0x580] ;  /* 0x00016000ff037b82 */ /* 0x000ea20000000800 */
[----:B------:R-:W-:-:S07]  /*b070*/  IMAD.MOV.U32 R0, RZ, RZ, 0x1 ;  /* 0x00000001ff007424 */ /* 0x000fce00078e00ff */
.L_x_293:
[----:B------:R-:W-:Y:S01]  /*b080*/  MOV R8, 0x1 ;  /* 0x0000000100087802 */ /* 0x000fe20000000f00 */
[----:B------:R-:W-:Y:S06]  /*b090*/  @!P1 BRA `(.L_x_295) ;  /* 0x0000000c00e09947 */ /* 0x000fec0003800000 */
[----:B------:R-:W3:Y:S01]  /*b0a0*/  LDC R9, c[0x0][0x900] ;  /* 0x00024000ff097b82 */ /* 0x000ee20000000800 */
[----:B-1----:R-:W-:Y:S01]  /*b0b0*/  MOV R4, 0xffffffff ;  /* 0xffffffff00047802 */ /* 0x002fe20000000f00 */
[----:B------:R-:W-:Y:S01]  /*b0c0*/  IMAD.MOV.U32 R8, RZ, RZ, 0x1 ;  /* 0x00000001ff087424 */ /* 0x000fe200078e00ff */
[----:B------:R-:W-:Y:S01]  /*b0d0*/  LOP3.LUT R10, R18, 0x2, RZ, 0xfc, !PT ;  /* 0x00000002120a7812 */ /* 0x000fe200078efcff */
[----:B------:R-:W-:Y:S01]  /*b0e0*/  ULDC.64 UR6, c[0x0][0x198] ;  /* 0x0000660000067ab9 */ /* 0x000fe20000000a00 */
[----:B------:R-:W-:Y:S01]  /*b0f0*/  ULDC.64 UR14, c[0x0][0x588] ;  /* 0x00016200000e7ab9 */ /* 0x000fe20000000a00 */
[----:B------:R-:W-:Y:S01]  /*b100*/  ULDC.64 UR22, c[0x0][0x590] ;  /* 0x0001640000167ab9 */ /* 0x000fe20000000a00 */
[----:B------:R-:W-:Y:S01]  /*b110*/  ULDC.64 UR24, c[0x0][0x8f8] ;  /* 0x00023e0000187ab9 */ /* 0x000fe20000000a00 */
[----:B------:R-:W1:Y:S01]  /*b120*/  LDC R11, c[0x0][0x8a8] ;  /* 0x00022a00ff0b7b82 */ /* 0x000e620000000800 */
[-C--:B---3--:R-:W-:Y:S02]  /*b130*/  SHF.L.U32 R4, R4, R9.reuse, RZ ;  /* 0x0000000904047219 */ /* 0x088fe400000006ff */
[----:B------:R-:W-:-:S02]  /*b140*/  SHF.L.U32 R9, R8, R9, RZ ;  /* 0x0000000908097219 */ /* 0x000fc400000006ff */
[----:B------:R-:W-:Y:S02]  /*b150*/  MOV R8, 0x1 ;  /* 0x0000000100087802 */ /* 0x000fe40000000f00 */
[----:B------:R-:W-:Y:S02]  /*b160*/  LOP3.LUT R12, RZ, R4, RZ, 0x33, !PT ;  /* 0x00000004ff0c7212 */ /* 0x000fe400078e33ff */
[----:B-1----:R-:W-:-:S07]  /*b170*/  IADD3 R11, R11, -0x1, RZ ;  /* 0xffffffff0b0b7810 */ /* 0x002fce0007ffe0ff */
.L_x_327:
[----:B------:R-:W-:Y:S02]  /*b180*/  ISETP.NE.U32.AND P0, PT, RZ, UR22, PT ;  /* 0x00000016ff007c0c */ /* 0x000fe4000bf05070 */
[----:B------:R-:W-:Y:S02]  /*b190*/  R2UR UR19, R20 ;  /* 0x00000000141372ca */ /* 0x000fe400000e0000 */
[----:B------:R-:W-:Y:S02]  /*b1a0*/  R2UR UR18, R7 ;  /* 0x00000000071272ca */ /* 0x000fe400000e0000 */
[----:B------:R-:W-:-:S09]  /*b1b0*/  ISETP.NE.AND.EX P0, PT, RZ, UR23, PT, P0 ;  /* 0x00000017ff007c0c */ /* 0x000fd2000bf05300 */
[----:B------:R-:W-:Y:S02]  /*b1c0*/  USHF.L.U32 UR19, UR19, 0x7, URZ ;  /* 0x0000000713137899 */ /* 0x000fe4000800063f */
[----:B------:R-:W-:Y:S02]  /*b1d0*/  USHF.L.U32 UR18, UR18, 0x7, URZ ;  /* 0x0000000712127899 */ /* 0x000fe4000800063f */
[----:B--234-:R-:W-:Y:S10]  /*b1e0*/  @!P0 BRA `(.L_x_296) ;  /* 0x00000000002c8947 */ /* 0x01cff40003800000 */
[----:B------:R-:W-:-:S04]  /*b1f0*/  ISETP.NE.U32.AND P1, PT, RZ, UR14, PT ;  /* 0x0000000eff007c0c */ /* 0x000fc8000bf25070 */
[----:B------:R-:W-:-:S13]  /*b200*/  ISETP.NE.AND.EX P1, PT, RZ, UR15, PT, P1 ;  /* 0x0000000fff007c0c */ /* 0x000fda000bf25310 */
[----:B------:R-:W-:Y:S05]  /*b210*/  @!P1 BRA `(.L_x_297) ;  /* 0x0000000000189947 */ /* 0x000fea0003800000 */
[----:B------:R-:W1:Y:S01]  /*b220*/  LDC.64 R4, c[0x0][0x588] ;  /* 0x00016200ff047b82 */ /* 0x000e620000000a00 */
[----:B--2--5:R-:W-:-:S04]  /*b230*/  IMAD R3, R6, UR22, RZ ;  /* 0x0000001606037c24 */ /* 0x024fc8000f8e02ff */
[----:B-1----:R-:W-:-:S05]  /*b240*/  IMAD.WIDE R4, R3, 0x4, R4 ;  /* 0x0000000403047825 */ /* 0x002fca00078e0204 */
[----:B------:R1:W5:Y:S01]  /*b250*/  LDG.E R3, desc[UR52][R4.64] ;  /* 0x0000003404037981 */ /* 0x000362000c1e1900 */
[----:B------:R-:W-:Y:S01]  /*b260*/  IMAD.MOV.U32 R0, RZ, RZ, 0x1 ;  /* 0x00000001ff007424 */ /* 0x000fe200078e00ff */
[----:B------:R-:W-:Y:S06]  /*b270*/  BRA `(.L_x_296) ;  /* 0x0000000000087947 */ /* 0x000fec0003800000 */
.L_x_297:
[----:B--2--5:R-:W3:Y:S01]  /*b280*/  LDC R3, c[0x0][0x580] ;  /* 0x00016000ff037b82 */ /* 0x024ee20000000800 */
[----:B------:R-:W-:-:S07]  /*b290*/  MOV R0, 0x1 ;  /* 0x0000000100007802 */ /* 0x000fce0000000f00 */
.L_x_296:
[----:B------:R-:W-:Y:S05]  /*b2a0*/  @!P0 BRA `(.L_x_298) ;  /* 0x00000000001c8947 */ /* 0x000fea0003800000 */
[----:B------:R-:W-:-:S13]  /*b2b0*/  LOP3.LUT P2, RZ, R0, 0xff, RZ, 0xc0, !PT ;  /* 0x000000ff00ff7812 */ /* 0x000fda000784c0ff */
[----:B-1----:R-:W1:Y:S02]  /*b2c0*/  @!P2 LDC.64 R4, c[0x0][0x588] ;  /* 0x00016200ff04ab82 */ /* 0x002e640000000a00 */
[----:B-1----:R-:W-:-:S04]  /*b2d0*/  @!P2 ISETP.NE.U32.AND P0, PT, R4, RZ, PT ;  /* 0x000000ff0400a20c */ /* 0x002fc80003f05070 */
[----:B------:R-:W-:Y:S02]  /*b2e0*/  @!P2 ISETP.NE.AND.EX P1, PT, R5, RZ, PT, P0 ;  /* 0x000000ff0500a20c */ /* 0x000fe40003f25300 */
[----:B--23-5:R-:W-:Y:S02]  /*b2f0*/  @P2 FSETP.EQ.AND P0, PT, R3, RZ, PT ;  /* 0x000000ff0300220b */ /* 0x02cfe40003f02000 */
[----:B------:R-:W-:Y:S01]  /*b300*/  @!P2 PLOP3.LUT P0, PT, P1, PT, PT, 0x8, 0x0 ;  /* 0x000000000000a81c */ /* 0x000fe20000f0e170 */
[----:B------:R-:W-:-:S12]  /*b310*/  BRA `(.L_x_299) ;  /* 0x0000000000047947 */ /* 0x000fd80003800000 */
.L_x_298:
[----:B--23-5:R-:W-:-:S13]  /*b320*/  FSETP.EQ.AND P0, PT, R3, RZ, PT ;  /* 0x000000ff0300720b */ /* 0x02cfda0003f02000 */
.L_x_299:
[----:B------:R-:W-:Y:S02]  /*b330*/  ISETP.NE.AND P2, PT, R10, 0x3, PT ;  /* 0x000000030a00780c */ /* 0x000fe40003f45270 */
[----:B------:R-:W-:-:S04]  /*b340*/  ELECT P1, URZ, PT ;  /* 0x00000000003f782f */ /* 0x000fc80003820000 */
[----:B------:R-:W-:-:S07]  /*b350*/  PLOP3.LUT P0, PT, P1, P0, PT, 0x20, 0x0 ;  /* 0x000000000000781c */ /* 0x000fce0000f00470 */
[----:B------:R-:W-:Y:S06]  /*b360*/  @!P2 BRA `(.L_x_300) ;  /* 0x000000000004a947 */ /* 0x000fec0003800000 */
[----:B------:R-:W-:Y:S01]  /*b370*/  BPT.TRAP 0x1 ;  /* 0x000000040000795c */ /* 0x000fe20000300000 */
.L_x_300:
[----:B------:R-:W2:Y:S01]  /*b380*/  S2UR UR36, SR_CgaCtaId ;  /* 0x00000000002479c3 */ /* 0x000ea20000008800 */
[----:B------:R-:W-:Y:S01]  /*b390*/  UMOV UR4, 0x400 ;  /* 0x0000040000047882 */ /* 0x000fe20000000000 */
[----:B-1----:R-:W-:Y:S01]  /*b3a0*/  SHF.L.U32 R4, R8, 0x1f, RZ ;  /* 0x0000001f08047819 */ /* 0x002fe200000006ff */
[----:B--2---:R-:W-:-:S09]  /*b3b0*/  ULEA UR5, UR36, UR4, 0x18 ;  /* 0x0000000424057291 */ /* 0x004fd2000f8ec03f */
[----:B------:R-:W1:Y:S02]  /*b3c0*/  SYNCS.PHASECHK.TRANS64.TRYWAIT P1, [UR5+0x80], R4 ;  /* 0x00008004ff0075a7 */ /* 0x000e640008020145 */
[----:B-1----:R-:W-:Y:S05]  /*b3d0*/  @!P1 BRA `(.L_x_301) ;  /* 0x00000020003c9947 */ /* 0x002fea0003800000 */
.L_x_361:
[----:B------:R-:W-:Y:S04]  /*b3e0*/  BSSY B0, `(.L_x_302) ;  /* 0x000000e000007945 */ /* 0x000fe80003800000 */
[----:B------:R-:W-:Y:S05]  /*b3f0*/  @!P0 BRA `(.L_x_303) ;  /* 0x0000000000308947 */ /* 0x000fea0003800000 */
[----:B------:R-:W-:Y:S01]  /*b400*/  R2UR UR20, R6 ;  /* 0x00000000061472ca */ /* 0x000fe200000e0000 */
[----:B------:R-:W-:Y:S02]  /*b410*/  UIADD3 UR8, UP0, UR6, 0x3f0, URZ ;  /* 0x000003f006087890 */ /* 0x000fe4000ff1e03f */
[----:B------:R-:W-:Y:S02]  /*b420*/  UIADD3 UR16, UR5, 0x200, URZ ;  /* 0x0000020005107890 */ /* 0x000fe4000fffe03f */
[----:B------:R-:W-:Y:S02]  /*b430*/  UIADD3 UR17, UR5, 0x60, URZ ;  /* 0x0000006005117890 */ /* 0x000fe4000fffe03f */
[----:B------:R-:W-:Y:S01]  /*b440*/  UIADD3.X UR9, URZ, UR7, URZ, UP0, !UPT ;  /* 0x000000073f097290 */ /* 0x000fe200087fe43f */
[----:B------:R-:W-:Y:S01]  /*b450*/  UMOV UR10, 0x0 ;  /* 0x00000000000a7882 */ /* 0x000fe20000000000 */
[----:B------:R-:W-:-:S07]  /*b460*/  UMOV UR11, 0x10000000 ;  /* 0x10000000000b7882 */ /* 0x000fce0000000000 */
[----:B------:R2:W-:Y:S02]  /*b470*/  UTMALDG.3D [UR16], [UR8], desc[UR10] ;  /* 0x00000a10080075b4 */ /* 0x0005e40008011000 */
[----:B--2---:R-:W-:Y:S05]  /*b480*/  @!P2 BRA `(.L_x_304) ;  /* 0x000000000004a947 */ /* 0x004fea0003800000 */
[----:B------:R-:W-:Y:S01]  /*b490*/  BPT.TRAP 0x1 ;  /* 0x000000040000795c */ /* 0x000fe20000300000 */
.L_x_304:
[----:B-1----:R-:W1:Y:S02]  /*b4a0*/  LDC R5, c[0x0][0x800] ;  /* 0x00020000ff057b82 */ /* 0x002e640000000800 */
[----:B-1----:R2:W-:Y:S02]  /*b4b0*/  SYNCS.ARRIVE.TRANS64.RED.A0TR RZ, [UR5+0x60], R5 ;  /* 0x00006005ffff79a7 */ /* 0x0025e40008300405 */
.L_x_303:
[----:B------:R-:W-:Y:S05]  /*b4c0*/  BSYNC B0 ;  /* 0x0000000000007941 */ /* 0x000fea0003800000 */
.L_x_302:
[----:B------:R-:W-:Y:S05]  /*b4d0*/  @!P2 BRA `(.L_x_305) ;  /* 0x000000000004a947 */ /* 0x000fea0003800000 */
[----:B------:R-:W-:Y:S01]  /*b4e0*/  BPT.TRAP 0x1 ;  /* 0x000000040000795c */ /* 0x000fe20000300000 */
.L_x_305:
[----:B------:R-:W-:-:S04]  /*b4f0*/  UIADD3 UR4, UR5, 0x60, URZ ;  /* 0x0000006005047890 */ /* 0x000fc8000fffe03f */
[----:B------:R-:W-:-:S09]  /*b500*/  UPRMT UR4, UR36, 0x654, UR4 ;  /* 0x0000065424047896 */ /* 0x000fd20008000004 */
[----:B------:R-:W-:Y:S01]  /*b510*/  SYNCS.ARRIVE.TRANS64.RED.A1T0 RZ, [UR4], RZ ;  /* 0x000000ffffff79a7 */ /* 0x000fe20008100404 */
[----:B------:R-:W-:Y:S05]  /*b520*/  @!P2 BRA `(.L_x_306) ;  /* 0x000000000004a947 */ /* 0x000fea0003800000 */
[----:B------:R-:W-:Y:S01]  /*b530*/  BPT.TRAP 0x1 ;  /* 0x000000040000795c */ /* 0x000fe20000300000 */
.L_x_306:
[----:B------:R-:W3:Y:S02]  /*b540*/  SYNCS.PHASECHK.TRANS64.TRYWAIT P1, [UR5+0x88], R4 ;  /* 0x00008804ff0075a7 */ /* 0x000ee40008020145 */
[----:B---3--:R-:W-:Y:S05]  /*b550*/  @!P1 BRA `(.L_x_307) ;  /* 0x0000001c00f49947 */ /* 0x008fea0003800000 */
.L_x_362:
[----:B------:R-:W-:Y:S04]  /*b560*/  BSSY B0, `(.L_x_308) ;  /* 0x0000010000007945 */ /* 0x000fe80003800000 */
[----:B------:R-:W-:Y:S05]  /*b570*/  @!P0 BRA `(.L_x_309) ;  /* 0x0000000000388947 */ /* 0x000fea0003800000 */
[----:B------:R-:W-:Y:S01]  /*b580*/  UIADD3 UR16, UP0, UR6, 0x3f0, URZ ;  /* 0x000003f006107890 */ /* 0x000fe2000ff1e03f */
[----:B------:R-:W-:Y:S01]  /*b590*/  R2UR UR12, R6 ;  /* 0x00000000060c72ca */ /* 0x000fe200000e0000 */
[----:B------:R-:W-:Y:S02]  /*b5a0*/  UIADD3 UR10, UR18, 0x20, URZ ;  /* 0x00000020120a7890 */ /* 0x000fe4000fffe03f */
[----:B------:R-:W-:Y:S02]  /*b5b0*/  UIADD3 UR8, UR5, 0x2200, URZ ;  /* 0x0000220005087890 */ /* 0x000fe4000fffe03f */
[----:B------:R-:W-:Y:S02]  /*b5c0*/  UIADD3 UR9, UR5, 0x68, URZ ;  /* 0x0000006805097890 */ /* 0x000fe4000fffe03f */
[----:B------:R-:W-:Y:S01]  /*b5d0*/  UIADD3.X UR17, URZ, UR7, URZ, UP0, !UPT ;  /* 0x000000073f117290 */ /* 0x000fe200087fe43f */
[----:B------:R-:W-:Y:S01]  /*b5e0*/  UMOV UR20, 0x0 ;  /* 0x0000000000147882 */ /* 0x000fe20000000000 */
[----:B------:R-:W-:Y:S01]  /*b5f0*/  UMOV UR21, 0x10000000 ;  /* 0x1000000000157882 */ /* 0x000fe20000000000 */
[----:B------:R-:W-:-:S06]  /*b600*/  UMOV UR11, UR19 ;  /* 0x00000013000b7c82 */ /* 0x000fcc0008000000 */
[----:B------:R3:W-:Y:S02]  /*b610*/  UTMALDG.3D [UR8], [UR16], desc[UR20] ;  /* 0x00001408100075b4 */ /* 0x0007e40008011000 */
[----:B---3--:R-:W-:Y:S05]  /*b620*/  @!P2 BRA `(.L_x_310) ;  /* 0x000000000004a947 */ /* 0x008fea0003800000 */
[----:B------:R-:W-:Y:S01]  /*b630*/  BPT.TRAP 0x1 ;  /* 0x000000040000795c */ /* 0x000fe20000300000 */
.L_x_310:
[----:B-12---:R-:W1:Y:S02]  /*b640*/  LDC R5, c[0x0][0x800] ;  /* 0x00020000ff057b82 */ /* 0x006e640000000800 */
[----:B-1----:R3:W-:Y:S02]  /*b650*/  SYNCS.ARRIVE.TRANS64.RED.A0TR RZ, [UR5+0x68], R5 ;  /* 0x00006805ffff79a7 */ /* 0x0027e40008300405 */
.L_x_309:
[----:B------:R-:W-:Y:S05]  /*b660*/  BSYNC B0 ;  /* 0x0000000000007941 */ /* 0x000fea0003800000 */
.L_x_308:
[----:B------:R-:W-:Y:S05]  /*b670*/  @!P2 BRA `(.L_x_311) ;  /* 0x000000000004a947 */ /* 0x000fea0003800000 */
[----:B------:R-:W-:Y:S01]  /*b680*/  BPT.TRAP 0x1 ;  /* 0x000000040000795c */ /* 0x000fe20000300000 */
.L_x_311:
[----:B------:R-:W-:-:S04]  /*b690*/  UIADD3 UR4, UR5, 0x68, URZ ;  /* 0x0000006805047890 */ /* 0x000fc8000fffe03f */
[----:B------:R-:W-:-:S09]  /*b6a0*/  UPRMT UR4, UR36, 0x654, UR4 ;  /* 0x0000065424047896 */ /* 0x000fd20008000004 */
[----:B------:R-:W-:Y:S01]  /*b6b0*/  SYNCS.ARRIVE.TRANS64.RED.A1T0 RZ, [UR4], RZ ;  /* 0x000000ffffff79a7 */ /* 0x000fe20008100404 */
[----:B------:R-:W-:Y:S05]  /*b6c0*/  @!P2 BRA `(.L_x_312) ;  /* 0x000000000004a947 */ /* 0x000fea0003800000 */
[----:B------:R-:W-:Y:S01]  /*b6d0*/  BPT.TRAP 0x1 ;  /* 0x000000040000795c */ /* 0x000fe20000300000 */
.L_x_312:
[----:B------:R-:W4:Y:S02]  /*b6e0*/  SYNCS.PHASECHK.TRANS64.TRYWAIT P1, [UR5+0x90], R4 ;  /* 0x00009004ff0075a7 */ /* 0x000f240008020145 */
[----:B----4-:R-:W-:Y:S05]  /*b6f0*/  @!P1 BRA `(.L_x_313) ;  /* 0x0000001c00a49947 */ /* 0x010fea0003800000 */
.L_x_363:
        /* <DEDUP_REMOVED lines=12> */
[----:B----4-:R-:W-:Y:S05]  /*b7c0*/  @!P2 BRA `(.L_x_316) ;  /* 0x000000000004a947 */ /* 0x010fea0003800000 */
[----:B------:R-:W-:Y:S01]  /*b7d0*/  BPT.TRAP 0x1 ;  /* 0x000000040000795c */ /* 0x000fe20000300000 */
.L_x_316:
[----:B-123--:R-:W1:Y:S02]  /*b7e0*/  LDC R5, c[0x0][0x800] ;  /* 0x00020000ff057b82 */ /* 0x00ee640000000800 */
[----:B-1----:R4:W-:Y:S02]  /*b7f0*/  SYNCS.ARRIVE.TRANS64.RED.A0TR RZ, [UR5+0x70], R5 ;  /* 0x00007005ffff79a7 */ /* 0x0029e40008300405 */
.L_x_315:
[----:B------:R-:W-:Y:S05]  /*b800*/  BSYNC B0 ;  /* 0x0000000000007941 */ /* 0x000fea0003800000 */
.L_x_314:
[----:B------:R-:W-:Y:S05]  /*b810*/  @!P2 BRA `(.L_x_317) ;  /* 0x000000000004a947 */ /* 0x000fea0003800000 */
[----:B------:R-:W-:Y:S01]  /*b820*/  BPT.TRAP 0x1 ;  /* 0x000000040000795c */ /* 0x000fe20000300000 */
.L_x_317:
[----:B------:R-:W-:-:S04]  /*b830*/  UIADD3 UR4, UR5, 0x70, URZ ;  /* 0x0000007005047890 */ /* 0x000fc8000fffe03f */
[----:B------:R-:W-:-:S09]  /*b840*/  UPRMT UR4, UR36, 0x654, UR4 ;  /* 0x0000065424047896 */ /* 0x000fd20008000004 */
[----:B------:R-:W-:Y:S01]  /*b850*/  SYNCS.ARRIVE.TRANS64.RED.A1T0 RZ, [UR4], RZ ;  /* 0x000000ffffff79a7 */ /* 0x000fe20008100404 */
[----:B------:R-:W-:Y:S05]  /*b860*/  @!P2 BRA `(.L_x_318) ;  /* 0x000000000004a947 */ /* 0x000fea0003800000 */
[----:B------:R-:W-:Y:S01]  /*b870*/  BPT.TRAP 0x1 ;  /* 0x000000040000795c */ /* 0x000fe20000300000 */
.L_x_318:
[----:B------:R-:W5:Y:S02]  /*b880*/  SYNCS.PHASECHK.TRANS64.TRYWAIT P1, [UR5+0x98], R4 ;  /* 0x00009804ff0075a7 */ /* 0x000f640008020145 */
[----:B-----5:R-:W-:Y:S05]  /*b890*/  @!P1 BRA `(.L_x_319) ;  /* 0x0000001c00549947 */ /* 0x020fea0003800000 */
.L_x_364:
[----:B------:R-:W-:Y:S04]  /*b8a0*/  BSSY B0, `(.L_x_320) ;  /* 0x0000010000007945 */ /* 0x000fe80003800000 */
[----:B------:R-:W-:Y:S05]  /*b8b0*/  @!P0 BRA `(.L_x_321) ;  /* 0x0000000000388947 */ /* 0x000fea0003800000 */
[----:B------:R-:W-:Y:S01]  /*b8c0*/  R2UR UR12, R6 ;  /* 0x00000000060c72ca */ /* 0x000fe200000e0000 */
[----:B------:R-:W-:Y:S02]  /*b8d0*/  UIADD3 UR16, UP0, UR6, 0x3f0, URZ ;  /* 0x000003f006107890 */ /* 0x000fe4000ff1e03f */
        /* <DEDUP_REMOVED lines=8> */
[----:B-1----:R-:W-:Y:S05]  /*b960*/  @!P2 BRA `(.L_x_322) ;  /* 0x000000000004a947 */ /* 0x002fea0003800000 */
[----:B------:R-:W-:Y:S01]  /*b970*/  BPT.TRAP 0x1 ;  /* 0x000000040000795c */ /* 0x000fe20000300000 */
.L_x_322:
[----:B------:R-:W1:Y:S02]  /*b980*/  LDC R4, c[0x0][0x800] ;  /* 0x00020000ff047b82 */ /* 0x000e640000000800 */
[----:B-1----:R1:W-:Y:S02]  /*b990*/  SYNCS.ARRIVE.TRANS64.RED.A0TR RZ, [UR5+0x78], R4 ;  /* 0x00007804ffff79a7 */ /* 0x0023e40008300405 */
.L_x_321:
[----:B------:R-:W-:Y:S05]  /*b9a0*/  BSYNC B0 ;  /* 0x0000000000007941 */ /* 0x000fea0003800000 */
.L_x_320:
[----:B------:R-:W-:Y:S05]  /*b9b0*/  @!P2 BRA `(.L_x_323) ;  /* 0x000000000004a947 */ /* 0x000fea0003800000 */
[----:B------:R-:W-:Y:S01]  /*b9c0*/  BPT.TRAP 0x1 ;  /* 0x000000040000795c */ /* 0x000fe20000300000 */
.L_x_323:
[----:B------:R-:W-:Y:S01]  /*b9d0*/  IADD3 R16, P0, R16, UR38, RZ ;  /* 0x0000002610107c10 */ /* 0x000fe2000ff1e0ff */
[----:B------:R-:W-:Y:S01]  /*b9e0*/  UIADD3 UR4, UR5, 0x78, URZ ;  /* 0x0000007805047890 */ /* 0x000fe2000fffe03f */
[----:B------:R-:W-:Y:S01]  /*b9f0*/  LOP3.LUT R8, R8, 0x1, RZ, 0x3c, !PT ;  /* 0x0000000108087812 */ /* 0x000fe200078e3cff */
[----:B------:R-:W-:Y:S01]  /*ba00*/  IMAD.MOV.U32 R7, RZ, RZ, -0x1 ;  /* 0xffffffffff077424 */ /* 0x000fe200078e00ff */
[----:B------:R-:W-:Y:S01]  /*ba10*/  IADD3.X R17, R17, UR37, RZ, P0, !PT ;  /* 0x0000002511117c10 */ /* 0x000fe200087fe4ff */
[----:B------:R-:W-:Y:S01]  /*ba20*/  UPRMT UR4, UR36, 0x654, UR4 ;  /* 0x0000065424047896 */ /* 0x000fe20008000004 */
[----:B------:R-:W-:Y:S02]  /*ba30*/  ISETP.GE.U32.AND P0, PT, R16, UR24, PT ;  /* 0x0000001810007c0c */ /* 0x000fe4000bf06070 */
[----:B-1----:R-:W-:Y:S02]  /*ba40*/  PRMT R4, RZ, 0x7610, R4 ;  /* 0x00007610ff047816 */ /* 0x002fe40000000004 */
[----:B------:R-:W-:-:S02]  /*ba50*/  ISETP.GE.U32.AND.EX P0, PT, R17, UR25, PT, P0 ;  /* 0x0000001911007c0c */ /* 0x000fc4000bf06100 */
[----:B------:R-:W-:Y:S02]  /*ba60*/  MOV R20, 0xffffffff ;  /* 0xffffffff00147802 */ /* 0x000fe40000000f00 */
[----:B------:R-:W-:Y:S01]  /*ba70*/  SYNCS.ARRIVE.TRANS64.RED.A1T0 RZ, [UR4], RZ ;  /* 0x000000ffffff79a7 */ /* 0x000fe20008100404 */
[----:B------:R-:W-:-:S08]  /*ba80*/  MOV R6, 0xffffffff ;  /* 0xffffffff00067802 */ /* 0x000fd00000000f00 */
[----:B------:R-:W-:Y:S05]  /*ba90*/  @P0 BRA `(.L_x_324) ;  /* 0x0000000400580947 */ /* 0x000fea0003800000 */
[----:B------:R-:W1:Y:S01]  /*baa0*/  S2R R13, SR_CTAID.X ;  /* 0x00000000000d7919 */ /* 0x000e620000002500 */
[----:B------:R-:W5:Y:S01]  /*bab0*/  LDC.64 R14, c[0x0][0x8d0] ;  /* 0x00023400ff0e7b82 */ /* 0x000f620000000a00 */
[----:B------:R-:W-:Y:S01]  /*bac0*/  ULDC UR4, c[0x0][0x150] ;  /* 0x0000540000047ab9 */ /* 0x000fe20000000800 */
[----:B------:R-:W-:Y:S01]  /*bad0*/  MOV R22, R17 ;  /* 0x0000001100167202 */ /* 0x000fe20000000f00 */
[----:B------:R-:W2:Y:S05]  /*bae0*/  S2R R20, SR_CTAID.Y ;  /* 0x0000000000147919 */ /* 0x000eaa0000002600 */
[----:B------:R-:W3:Y:S08]  /*baf0*/  LDC R6, c[0x0][0x144] ;  /* 0x00005100ff067b82 */ /* 0x000ef00000000800 */
[----:B------:R-:W3:Y:S01]  /*bb00*/  LDC R21, c[0x0][0x8d8] ;  /* 0x00023600ff157b82 */ /* 0x000ee20000000800 */
[----:B-----5:R-:W-:-:S04]  /*bb10*/  ISETP.NE.U32.AND P0, PT, R14, RZ, PT ;  /* 0x000000ff0e00720c */ /* 0x020fc80003f05070 */
[----:B------:R-:W-:Y:S02]  /*bb20*/  ISETP.NE.AND.EX P0, PT, R15, RZ, PT, P0 ;  /* 0x000000ff0f00720c */ /* 0x000fe40003f05300 */
[----:B-1----:R-:W-:Y:S02]  /*bb30*/  I2FP.F32.U32 R4, R13 ;  /* 0x0000000d00047245 */ /* 0x002fe40000201000 */
[----:B--2---:R-:W-:-:S03]  /*bb40*/  I2FP.F32.U32 R23, R20 ;  /* 0x0000001400177245 */ /* 0x004fc60000201000 */
[----:B------:R-:W-:-:S06]  /*bb50*/  FMUL R4, R4, UR4 ;  /* 0x0000000404047c20 */ /* 0x000fcc0008400000 */
[----:B------:R-:W3:Y:S02]  /*bb60*/  F2I.U32.TRUNC.NTZ R4, R4 ;  /* 0x0000000400047305 */ /* 0x000ee4000020f000 */
[----:B---34-:R-:W-:-:S05]  /*bb70*/  IADD3 R5, -R4, RZ, RZ ;  /* 0x000000ff04057210 */ /* 0x018fca0007ffe1ff */
[----:B------:R-:W-:Y:S02]  /*bb80*/  IMAD R13, R6, R5, R13 ;  /* 0x00000005060d7224 */ /* 0x000fe400078e020d */
[----:B------:R-:W-:Y:S01]  /*bb90*/  IMAD.MOV.U32 R6, RZ, RZ, R16 ;  /* 0x000000ffff067224 */ /* 0x000fe200078e0010 */
[----:B------:R-:W-:Y:S06]  /*bba0*/  @!P0 BRA `(.L_x_325) ;  /* 0x0000000000308947 */ /* 0x000fec0003800000 */
[----:B------:R-:W1:Y:S02]  /*bbb0*/  LDC R5, c[0x0][0x8dc] ;  /* 0x00023700ff057b82 */ /* 0x000e640000000800 */
[----:B-1----:R-:W-:-:S04]  /*bbc0*/  IADD3 R5, P0, R16, R5, RZ ;  /* 0x0000000510057210 */ /* 0x002fc80007f1e0ff */
[----:B------:R-:W-:-:S05]  /*bbd0*/  IADD3.X R19, RZ, R17, RZ, P0, !PT ;  /* 0x00000011ff137210 */ /* 0x000fca00007fe4ff */
[----:B------:R-:W-:-:S04]  /*bbe0*/  IMAD.WIDE.U32 R6, R19, R14, RZ ;  /* 0x0000000e13067225 */ /* 0x000fc800078e00ff */
[----:B------:R-:W-:-:S04]  /*bbf0*/  IMAD.WIDE.U32 R6, P0, R5, R15, R6 ;  /* 0x0000000f05067225 */ /* 0x000fc80007800006 */
[----:B------:R-:W-:Y:S01]  /*bc00*/  IMAD.WIDE.U32 R4, R5, R14, RZ ;  /* 0x0000000e05047225 */ /* 0x000fe200078e00ff */
[----:B------:R-:W-:-:S04]  /*bc10*/  MOV R4, R7 ;  /* 0x0000000700047202 */ /* 0x000fc80000000f00 */
[----:B------:R-:W-:Y:S01]  /*bc20*/  IADD3 RZ, P1, R5, R6, RZ ;  /* 0x0000000605ff7210 */ /* 0x000fe20007f3e0ff */
[----:B------:R-:W-:-:S04]  /*bc30*/  IMAD.X R5, RZ, RZ, RZ, P0 ;  /* 0x000000ffff057224 */ /* 0x000fc800000e06ff */
[----:B------:R-:W-:-:S04]  /*bc40*/  IMAD.WIDE.U32.X R4, R19, R15, R4, P1 ;  /* 0x0000000f13047225 */ /* 0x000fc800008e0404 */
[----:B------:R-:W-:Y:S01]  /*bc50*/  IMAD.MOV.U32 R22, RZ, RZ, R5 ;  /* 0x000000ffff167224 */ /* 0x000fe200078e0005 */
[----:B------:R-:W-:-:S07]  /*bc60*/  MOV R6, R4 ;  /* 0x0000000400067202 */ /* 0x000fce0000000f00 */
.L_x_325:
[----:B------:R-:W-:Y:S01]  /*bc70*/  ULDC UR4, c[0x0][0x154] ;  /* 0x0000550000047ab9 */ /* 0x000fe20000000800 */
[----:B------:R-:W1:Y:S01]  /*bc80*/  LDC R7, c[0x0][0x148] ;  /* 0x00005200ff077b82 */ /* 0x000e620000000800 */
[----:B------:R-:W-:Y:S01]  /*bc90*/  FMUL R14, R23, UR4 ;  /* 0x00000004170e7c20 */ /* 0x000fe20008400000 */
[----:B------:R-:W-:Y:S02]  /*bca0*/  ISETP.NE.AND P2, PT, R2, 0x1, PT ;  /* 0x000000010200780c */ /* 0x000fe40003f45270 */
[-CC-:B------:R-:W-:Y:S02]  /*bcb0*/  SHF.R.U64 R19, R6, R21.reuse, R22.reuse ;  /* 0x0000001506137219 */ /* 0x180fe40000001216 */
[----:B------:R-:W-:Y:S01]  /*bcc0*/  SHF.R.U32.HI R21, RZ, R21, R22 ;  /* 0x00000015ff157219 */ /* 0x000fe20000011616 */
[----:B------:R-:W2:Y:S01]  /*bcd0*/  F2I.U32.TRUNC.NTZ R14, R14 ;  /* 0x0000000e000e7305 */ /* 0x000ea2000020f000 */
[----:B------:R-:W3:Y:S01]  /*bce0*/  LDC.64 R4, c[0x0][0x8c8] ;  /* 0x00023200ff047b82 */ /* 0x000ee20000000a00 */
[----:B------:R-:W-:-:S04]  /*bcf0*/  IADD3 R23, P0, RZ, -R19, RZ ;  /* 0x80000013ff177210 */ /* 0x000fc80007f1e0ff */
[----:B------:R-:W-:-:S03]  /*bd00*/  IADD3.X R21, RZ, ~R21, RZ, P0, !PT ;  /* 0x80000015ff157210 */ /* 0x000fc600007fe4ff */
[----:B------:R-:W4:Y:S01]  /*bd10*/  LDC R22, c[0x0][0x8c0] ;  /* 0x00023000ff167b82 */ /* 0x000f220000000800 */
[----:B--2---:R-:W-:-:S07]  /*bd20*/  IADD3 R15, -R14, RZ, RZ ;  /* 0x000000ff0e0f7210 */ /* 0x004fce0007ffe1ff */
[----:B------:R-:W2:Y:S01]  /*bd30*/  LDC R27, c[0x0][0x900] ;  /* 0x00024000ff1b7b82 */ /* 0x000ea20000000800 */
[----:B-1----:R-:W-:-:S07]  /*bd40*/  @P2 IMAD R13, R7, R15, R20 ;  /* 0x0000000f070d2224 */ /* 0x002fce00078e0214 */
[----:B------:R-:W1:Y:S01]  /*bd50*/  LDC.64 R14, c[0x0][0x8e8] ;  /* 0x00023a00ff0e7b82 */ /* 0x000e620000000a00 */
[----:B---3--:R-:W-:-:S04]  /*bd60*/  IMAD R6, R21, R4, RZ ;  /* 0x0000000415067224 */ /* 0x008fc800078e02ff */
[C---:B------:R-:W-:Y:S02]  /*bd70*/  IMAD R7, R23.reuse, R5, R6 ;  /* 0x0000000517077224 */ /* 0x040fe400078e0206 */
[----:B------:R-:W-:Y:S01]  /*bd80*/  IMAD.WIDE.U32 R4, R23, R4, R16 ;  /* 0x0000000417047225 */ /* 0x000fe200078e0010 */
[----:B------:R-:W3:Y:S03]  /*bd90*/  LDC R6, c[0x0][0x8b0] ;  /* 0x00022c00ff067b82 */ /* 0x000ee60000000800 */
[----:B------:R-:W-:-:S05]  /*bda0*/  IMAD.IADD R5, R5, 0x1, R7 ;  /* 0x0000000105057824 */ /* 0x000fca00078e0207 */
[-CC-:B----4-:R-:W-:Y:S01]  /*bdb0*/  SHF.R.U64 R26, R4, R22.reuse, R5.reuse ;  /* 0x00000016041a7219 */ /* 0x190fe20000001205 */
[----:B------:R-:W4:Y:S01]  /*bdc0*/  LDC R25, c[0x0][0x8f0] ;  /* 0x00023c00ff197b82 */ /* 0x000f220000000800 */
[----:B------:R-:W-:Y:S02]  /*bdd0*/  SHF.R.U32.HI R5, RZ, R22, R5 ;  /* 0x00000016ff057219 */ /* 0x000fe40000011605 */
[----:B-1----:R-:W-:-:S05]  /*bde0*/  ISETP.NE.U32.AND P0, PT, R14, RZ, PT ;  /* 0x000000ff0e00720c */ /* 0x002fca0003f05070 */
[----:B------:R-:W1:Y:S01]  /*bdf0*/  LDC R24, c[0x0][0x8e0] ;  /* 0x00023800ff187b82 */ /* 0x000e620000000800 */
[----:B------:R-:W-:Y:S02]  /*be00*/  ISETP.NE.AND.EX P0, PT, R15, RZ, PT, P0 ;  /* 0x000000ff0f00720c */ /* 0x000fe40003f05300 */
[----:B---3--:R-:W-:-:S05]  /*be10*/  SHF.R.U64 R23, R26, R6, R5 ;  /* 0x000000061a177219 */ /* 0x008fca0000001205 */
[----:B------:R-:W3:Y:S01]  /*be20*/  LDC R22, c[0x0][0x8b8] ;  /* 0x00022e00ff167b82 */ /* 0x000ee20000000800 */
[----:B------:R-:W-:-:S04]  /*be30*/  SHF.R.U32.HI R4, RZ, R6, R5 ;  /* 0x00000006ff047219 */ /* 0x000fc80000011605 */
[-CC-:B--2---:R-:W-:Y:S02]  /*be40*/  SHF.R.U64 R21, R23, R27.reuse, R4.reuse ;  /* 0x0000001b17157219 */ /* 0x184fe40000001204 */
[----:B------:R-:W-:Y:S01]  /*be50*/  SHF.R.U32.HI R27, RZ, R27, R4 ;  /* 0x0000001bff1b7219 */ /* 0x000fe20000011604 */
[----:B------:R-:W2:Y:S01]  /*be60*/  LDC R20, c[0x0][0x8a8] ;  /* 0x00022a00ff147b82 */ /* 0x000ea20000000800 */
[----:B------:R-:W-:Y:S02]  /*be70*/  MOV R4, R21 ;  /* 0x0000001500047202 */ /* 0x000fe40000000f00 */
[----:B------:R-:W-:Y:S01]  /*be80*/  MOV R5, R27 ;  /* 0x0000001b00057202 */ /* 0x000fe20000000f00 */
[----:B----4-:R-:W-:Y:S06]  /*be90*/  @!P0 BRA `(.L_x_326) ;  /* 0x0000000000288947 */ /* 0x010fec0003800000 */
[----:B------:R-:W4:Y:S02]  /*bea0*/  LDC R4, c[0x0][0x8f4] ;  /* 0x00023d00ff047b82 */ /* 0x000f240000000800 */
[----:B----4-:R-:W-:-:S05]  /*beb0*/  IADD3 R5, P0, R21, R4, RZ ;  /* 0x0000000415057210 */ /* 0x010fca0007f1e0ff */
[----:B------:R-:W-:-:S04]  /*bec0*/  IMAD.X R27, RZ, RZ, R27, P0 ;  /* 0x000000ffff1b7224 */ /* 0x000fc800000e061b */
[----:B------:R-:W-:-:S04]  /*bed0*/  IMAD.WIDE.U32 R6, R27, R14, RZ ;  /* 0x0000000e1b067225 */ /* 0x000fc800078e00ff */
[----:B------:R-:W-:-:S04]  /*bee0*/  IMAD.WIDE.U32 R6, P0, R5, R15, R6 ;  /* 0x0000000f05067225 */ /* 0x000fc80007800006 */
[----:B------:R-:W-:Y:S01]  /*bef0*/  IMAD.WIDE.U32 R4, R5, R14, RZ ;  /* 0x0000000e05047225 */ /* 0x000fe200078e00ff */
[----:B------:R-:W-:-:S04]  /*bf00*/  MOV R4, R7 ;  /* 0x0000000700047202 */ /* 0x000fc80000000f00 */
[----:B------:R-:W-:Y:S02]  /*bf10*/  IADD3 RZ, P1, R5, R6, RZ ;  /* 0x0000000605ff7210 */ /* 0x000fe40007f3e0ff */
[----:B------:R-:W-:-:S03]  /*bf20*/  IADD3.X R5, RZ, RZ, RZ, P0, !PT ;  /* 0x000000ffff057210 */ /* 0x000fc600007fe4ff */
[----:B------:R-:W-:-:S08]  /*bf30*/  IMAD.WIDE.U32.X R4, R27, R15, R4, P1 ;  /* 0x0000000f1b047225 */ /* 0x000fd000008e0404 */
.L_x_326:
[----:B------:R-:W-:Y:S02]  /*bf40*/  SHF.R.U64 R25, R4, R25, R5 ;  /* 0x0000001904197219 */ /* 0x000fe40000001205 */
[----:B------:R-:W-:Y:S02]  /*bf50*/  LOP3.LUT R4, R23, R12, RZ, 0xc0, !PT ;  /* 0x0000000c17047212 */ /* 0x000fe400078ec0ff */
[----:B------:R-:W-:Y:S01]  /*bf60*/  LOP3.LUT R26, R26, R11, RZ, 0xc0, !PT ;  /* 0x0000000b1a1a7212 */ /* 0x000fe200078ec0ff */
[----:B------:R-:W-:Y:S01]  /*bf70*/  IMAD.MOV R5, RZ, RZ, -R25 ;  /* 0x000000ffff057224 */ /* 0x000fe200078e0a19 */
[----:B------:R-:W-:Y:S01]  /*bf80*/  MOV R6, R19 ;  /* 0x0000001300067202 */ /* 0x000fe20000000f00 */
[----:B------:R-:W-:Y:S02]  /*bf90*/  IMAD R4, R9, R25, R4 ;  /* 0x0000001909047224 */ /* 0x000fe400078e0204 */
[----:B-1----:R-:W-:Y:S02]  /*bfa0*/  IMAD R21, R5, R24, R21 ;  /* 0x0000001805157224 */ /* 0x002fe400078e0215 */
[----:B---3--:R-:W-:Y:S01]  /*bfb0*/  IMAD R13, R4, R22, R13 ;  /* 0x00000016040d7224 */ /* 0x008fe200078e020d */
[----:B------:R-:W-:Y:S01]  /*bfc0*/  MOV R4, 0x1 ;  /* 0x0000000100047802 */ /* 0x000fe20000000f00 */
[----:B--2---:R-:W-:-:S05]  /*bfd0*/  IMAD R20, R21, R20, R26 ;  /* 0x0000001415147224 */ /* 0x004fca00078e021a */
[----:B------:R-:W-:Y:S02]  /*bfe0*/  SEL R7, R20, R13, !P2 ;  /* 0x0000000d14077207 */ /* 0x000fe40005000000 */
[----:B------:R-:W-:-:S07]  /*bff0*/  SEL R20, R13, R20, !P2 ;  /* 0x000000140d147207 */ /* 0x000fce0005000000 */
.L_x_324:
[----:B------:R-:W-:-:S13]  /*c000*/  LOP3.LUT P0, RZ, R4, 0xff, RZ, 0xc0, !PT ;  /* 0x000000ff04ff7812 */ /* 0x000fda000780c0ff */
[----:B------:R-:W-:Y:S05]  /*c010*/  @P0 BRA `(.L_x_327) ;  /* 0xfffffff000580947 */ /* 0x000fea000383ffff */
.L_x_295:
[----:B------:R-:W-:-:S13]  /*c020*/  ELECT P0, URZ, PT ;  /* 0x00000000003f782f */ /* 0x000fda0003800000 */
[----:B------:R-:W-:Y:S05]  /*c030*/  @!P0 BRA `(.L_x_10) ;  /* 0x0000001000848947 */ /* 0x000fea0003800000 */
[----:B------:R-:W-:-:S04]  /*c040*/  LOP3.LUT R18, R18, 0x2, RZ, 0xfc, !PT ;  /* 0x0000000212127812 */ /* 0x000fc800078efcff */
[----:B------:R-:W-:-:S13]  /*c050*/  ISETP.NE.AND P1, PT, R18, 0x3, PT ;  /* 0x000000031200780c */ /* 0x000fda0003f25270 */
[----:B------:R-:W-:Y:S05]  /*c060*/  @!P1 BRA `(.L_x_328) ;  /* 0x0000000000049947 */ /* 0x000fea0003800000 */
[----:B------:R-:W-:Y:S01]  /*c070*/  BPT.TRAP 0x1 ;  /* 0x000000040000795c */ /* 0x000fe20000300000 */
.L_x_328:
[----:B--2--5:R-:W-:Y:S01]  /*c080*/  IMAD.U32 R3, RZ, RZ, UR36 ;  /* 0x00000024ff037e24 */ /* 0x024fe2000f8e00ff */
[----:B------:R-:W-:Y:S02]  /*c090*/  MOV R2, 0x400 ;  /* 0x0000040000027802 */ /* 0x000fe40000000f00 */
[----:B------:R-:W-:Y:S02]  /*c0a0*/  SHF.L.U32 R0, R8, 0x1f, RZ ;  /* 0x0000001f08007819 */ /* 0x000fe400000006ff */
[----:B------:R-:W-:-:S04]  /*c0b0*/  LEA R3, R3, R2, 0x18 ;  /* 0x0000000203037211 */ /* 0x000fc800078ec0ff */
[----:B------:R-:W2:Y:S02]  /*c0c0*/  SYNCS.PHASECHK.TRANS64.TRYWAIT P0, [R3+URZ+0x80], R0 ;  /* 0x00008000030075a7 */ /* 0x000ea4000800017f */
[----:B--2---:R-:W-:Y:S05]  /*c0d0*/  @!P0 BRA `(.L_x_329) ;  /* 0x00000014005c8947 */ /* 0x004fea0003800000 */
.L_x_365:
[----:B------:R-:W-:Y:S05]  /*c0e0*/  @!P1 BRA `(.L_x_330) ;  /* 0x0000000000049947 */ /* 0x000fea0003800000 */
[----:B------:R-:W-:Y:S01]  /*c0f0*/  BPT.TRAP 0x1 ;  /* 0x000000040000795c */ /* 0x000fe20000300000 */
.L_x_330:
[----:B------:R-:W5:Y:S02]  /*c100*/  SYNCS.PHASECHK.TRANS64.TRYWAIT P0, [R3+URZ+0x88], R0 ;  /* 0x00008800030075a7 */ /* 0x000f64000800017f */
[----:B-----5:R-:W-:Y:S05]  /*c110*/  @!P0 BRA `(.L_x_331) ;  /* 0x0000001400608947 */ /* 0x020fea0003800000 */
.L_x_366:
[----:B------:R-:W-:Y:S05]  /*c120*/  @!P1 BRA `(.L_x_332) ;  /* 0x0000000000049947 */ /* 0x000fea0003800000 */
[----:B------:R-:W-:Y:S01]  /*c130*/  BPT.TRAP 0x1 ;  /* 0x000000040000795c */ /* 0x000fe20000300000 */
.L_x_332:
[----:B------:R-:W5:Y:S02]  /*c140*/  SYNCS.PHASECHK.TRANS64.TRYWAIT P0, [R3+URZ+0x90], R0 ;  /* 0x00009000030075a7 */ /* 0x000f64000800017f */
[----:B-----5:R-:W-:Y:S05]  /*c150*/  @!P0 BRA `(.L_x_333) ;  /* 0x0000001400648947 */ /* 0x020fea0003800000 */
.L_x_367:
[----:B------:R-:W-:Y:S05]  /*c160*/  @!P1 BRA `(.L_x_334) ;  /* 0x0000000000049947 */ /* 0x000fea0003800000 */
[----:B------:R-:W-:Y:S01]  /*c170*/  BPT.TRAP 0x1 ;  /* 0x000000040000795c */ /* 0x000fe20000300000 */
.L_x_334:
[----:B------:R-:W-:-:S07]  /*c180*/  SHF.L.U32 R8, R8, 0x1f, RZ ;  /* 0x0000001f08087819 */ /* 0x000fce00000006ff */
.L_x_335:
[----:B------:R1:W1:Y:S02]  /*c190*/  SYNCS.PHASECHK.TRANS64.TRYWAIT P0, [R3+URZ+0x98], R8 ;  /* 0x00009808030075a7 */ /* 0x000264000800017f */
[----:B-1----:R-:W-:Y:S05]  /*c1a0*/  @!P0 NANOSLEEP.SYNCS 0x989680 ;  /* 0x009896800000895d */ /* 0x002fea0003900000 */
[----:B------:R-:W1:Y:S02]  /*c1b0*/  @!P0 SYNCS.PHASECHK.TRANS64 P0, [R3+URZ+0x98], R8 ;  /* 0x00009808030085a7 */ /* 0x000e64000800007f */
[----:B-1----:R-:W-:Y:S05]  /*c1c0*/  @P0 BRA `(.L_x_10) ;  /* 0x0000001000200947 */ /* 0x002fea0003800000 */
[----:B------:R-:W-:Y:S05]  /*c1d0*/  BRA `(.L_x_335) ;  /* 0xfffffffc00ec7947 */ /* 0x000fea000383ffff */
.L_x_290:
[----:B------:R-:W-:Y:S02]  /*c1e0*/  LOP3.LUT P0, RZ, R11, 0xff, RZ, 0xc0, !PT ;  /* 0x000000ff0bff7812 */ /* 0x000fe4000780c0ff */
[----:B------:R-:W-:Y:S02]  /*c1f0*/  MOV R0, 0x1 ;  /* 0x0000000100007802 */ /* 0x000fe40000000f00 */
[----:B------:R-:W-:-:S09]  /*c200*/  MOV R12, RZ ;  /* 0x000000ff000c7202 */ /* 0x000fd20000000f00 */
[----:B------:R-:W-:Y:S05]  /*c210*/  @!P0 BRA `(.L_x_336) ;  /* 0x0000000c00108947 */ /* 0x000fea0003800000 */
[----:B------:R-:W1:Y:S01]  /*c220*/  LDC R0, c[0x0][0x28c] ;  /* 0x0000a300ff007b82 */ /* 0x000e620000000800 */
[C---:B------:R-:W-:Y:S01]  /*c230*/  LOP3.LUT P2, RZ, R3.reuse, 0x7f, RZ, 0xc0, !PT ;  /* 0x0000007f03ff7812 */ /* 0x040fe2000784c0ff */
[----:B------:R-:W-:Y:S01]  /*c240*/  ULDC UR5, c[0x0][0x900] ;  /* 0x0002400000057ab9 */ /* 0x000fe20000000800 */
[----:B------:R-:W-:Y:S01]  /*c250*/  LOP3.LUT P0, RZ, R3, 0x1f, RZ, 0xc0, !PT ;  /* 0x0000001f03ff7812 */ /* 0x000fe2000780c0ff */
[----:B------:R-:W-:Y:S01]  /*c260*/  UMOV UR6, 0xffffffff ;  /* 0xffffffff00067882 */ /* 0x000fe20000000000 */
[----:B------:R-:W-:Y:S01]  /*c270*/  BSSY B0, `(.L_x_336) ;  /* 0x00000be000007945 */ /* 0x000fe20003800000 */
[----:B------:R-:W-:Y:S01]  /*c280*/  USHF.L.U32 UR6, UR6, UR5, URZ ;  /* 0x0000000506067299 */ /* 0x000fe2000800063f */
[----:B------:R-:W-:Y:S01]  /*c290*/  MOV R13, 0x1 ;  /* 0x00000001000d7802 */ /* 0x000fe20000000f00 */
[----:B------:R-:W-:Y:S01]  /*c2a0*/  IMAD.MOV.U32 R12, RZ, RZ, RZ ;  /* 0x000000ffff0c7224 */ /* 0x000fe200078e00ff */
[----:B------:R-:W-:Y:S01]  /*c2b0*/  LOP3.LUT R11, R19, 0x2, RZ, 0xfc, !PT ;  /* 0x00000002130b7812 */ /* 0x000fe200078efcff */
[----:B------:R-:W-:Y:S01]  /*c2c0*/  ULDC UR4, c[0x0][0x8a8] ;  /* 0x00022a0000047ab9 */ /* 0x000fe20000000800 */
[----:B------:R-:W-:Y:S01]  /*c2d0*/  PLOP3.LUT P0, PT, P0, P2, PT, 0x8a, 0x0 ;  /* 0x000000000000781c */ /* 0x000fe20000705172 */
[----:B------:R-:W-:Y:S01]  /*c2e0*/  UMOV UR7, 0x1 ;  /* 0x0000000100077882 */ /* 0x000fe20000000000 */
[----:B------:R-:W-:-:S02]  /*c2f0*/  UIADD3 UR15, UR4, -0x1, URZ ;  /* 0xffffffff040f7890 */ /* 0x000fc4000fffe03f */
[----:B------:R-:W-:Y:S02]  /*c300*/  USHF.L.U32 UR17, UR7, UR5, URZ ;  /* 0x0000000507117299 */ /* 0x000fe4000800063f */
[----:B------:R-:W-:Y:S01]  /*c310*/  ULOP3.LUT UR16, URZ, UR6, URZ, 0x33, !UPT ;  /* 0x000000063f107292 */ /* 0x000fe2000f8e333f */
[----:B------:R-:W-:Y:S01]  /*c320*/  ULDC.64 UR20, c[0x0][0x198] ;  /* 0x0000660000147ab9 */ /* 0x000fe20000000a00 */
[----:B-1----:R-:W-:-:S05]  /*c330*/  VIADD R0, R0, 0x3f ;  /* 0x0000003f00007836 */ /* 0x002fca0000000000 */
[----:B------:R-:W-:-:S04]  /*c340*/  SHF.R.S32.HI R3, RZ, 0x1f, R0 ;  /* 0x0000001fff037819 */ /* 0x000fc80000011400 */
[----:B------:R-:W-:Y:S02]  /*c350*/  LEA.HI R3, R3, R0, RZ, 0x6 ;  /* 0x0000000003037211 */ /* 0x000fe400078f30ff */
[----:B------:R-:W-:Y:S02]  /*c360*/  MOV R0, 0x1 ;  /* 0x0000000100007802 */ /* 0x000fe40000000f00 */
[----:B------:R-:W-:-:S04]  /*c370*/  SHF.R.S32.HI R3, RZ, 0x6, R3 ;  /* 0x00000006ff037819 */ /* 0x000fc80000011403 */
[----:B------:R-:W-:-:S07]  /*c380*/  IADD3 R10, R3, 0x1, RZ ;  /* 0x00000001030a7810 */ /* 0x000fce0007ffe0ff */
.L_x_348:
[----:B------:R-:W-:-:S03]  /*c390*/  UMOV UR4, 0xffffffff ;  /* 0xffffffff00047882 */ /* 0x000fc60000000000 */
[----:B------:R-:W-:Y:S05]  /*c3a0*/  BRA.DIV UR4, `(.L_x_337) ;  /* 0x0000001204e47947 */ /* 0x000fea000b800000 */
[----:B------:R-:W-:-:S13]  /*c3b0*/  ELECT P6, URZ, PT ;  /* 0x00000000003f782f */ /* 0x000fda00038c0000 */
.L_x_370:
[----:B------:R-:W1:Y:S01]  /*c3c0*/  LDC R4, c[0x0][0x28c] ;  /* 0x0000a300ff047b82 */ /* 0x000e620000000800 */
[----:B------:R-:W-:Y:S01]  /*c3d0*/  BSSY B1, `(.L_x_338) ;  /* 0x0000035000017945 */ /* 0x000fe20003800000 */
[----:B-1----:R-:W-:-:S13]  /*c3e0*/  ISETP.LT.OR P6, PT, R4, 0x1, !P6 ;  /* 0x000000010400780c */ /* 0x002fda00077c1670 */
[----:B------:R-:W-:Y:S05]  /*c3f0*/  @P6 BRA `(.L_x_339) ;  /* 0x0000000000c86947 */ /* 0x000fea0003800000 */
[----:B------:R-:W-:Y:S01]  /*c400*/  SHF.L.U32 R14, R7, 0x7, RZ ;  /* 0x00000007070e7819 */ /* 0x000fe200000006ff */
[----:B------:R-:W-:Y:S01]  /*c410*/  IMAD.SHL.U32 R20, R20, 0x80, RZ ;  /* 0x0000008014147824 */ /* 0x000fe200078e00ff */
[----:B------:R-:W-:Y:S01]  /*c420*/  MOV R21, RZ ;  /* 0x000000ff00157202 */ /* 0x000fe20000000f00 */
[----:B------:R-:W-:Y:S01]  /*c430*/  IMAD.MOV.U32 R5, RZ, RZ, R0 ;  /* 0x000000ffff057224 */ /* 0x000fe200078e0000 */
[----:B------:R-:W-:Y:S02]  /*c440*/  MOV R4, R10 ;  /* 0x0000000a00047202 */ /* 0x000fe40000000f00 */
[----:B------:R-:W-:-:S07]  /*c450*/  MOV R7, R12 ;  /* 0x0000000c00077202 */ /* 0x000fce0000000f00 */
.L_x_343:
[----:B------:R-:W1:Y:S01]  /*c460*/  S2R R9, SR_CgaCtaId ;  /* 0x0000000000097919 */ /* 0x000e620000008800 */
[----:B------:R-:W-:-:S04]  /*c470*/  MOV R8, 0x400 ;  /* 0x0000040000087802 */ /* 0x000fc80000000f00 */
[----:B-1----:R-:W-:Y:S02]  /*c480*/  LEA R18, R9, R8, 0x18 ;  /* 0x0000000809127211 */ /* 0x002fe400078ec0ff */
[----:B------:R-:W-:Y:S01]  /*c490*/  SHF.L.U32 R8, R5, 0x1f, RZ ;  /* 0x0000001f05087819 */ /* 0x000fe200000006ff */
[----:B------:R-:W1:Y:S01]  /*c4a0*/  @!P2 LDC R9, c[0x0][0x500] ;  /* 0x00014000ff09ab82 */ /* 0x000e620000000800 */
[----:B------:R-:W-:-:S04]  /*c4b0*/  LEA R15, R7, R18, 0x3 ;  /* 0x00000012070f7211 */ /* 0x000fc800078e18ff */
[----:B------:R-:W2:Y:S02]  /*c4c0*/  SYNCS.PHASECHK.TRANS64.TRYWAIT P1, [R15+URZ+0x30], R8 ;  /* 0x000030080f0075a7 */ /* 0x000ea4000802017f */
[----:B--2---:R-:W-:Y:S05]  /*c4d0*/  @!P1 BRA `(.L_x_340) ;  /* 0x0000001000b89947 */ /* 0x004fea0003800000 */
.L_x_371:
[----:B--2---:R-:W-:Y:S01]  /*c4e0*/  PRMT R8, R11, 0x9910, RZ ;  /* 0x000099100b087816 */ /* 0x004fe200000000ff */
[----:B-1----:R1:W-:Y:S03]  /*c4f0*/  @!P2 SYNCS.ARRIVE.TRANS64 RZ, [R15+URZ], R9 ;  /* 0x000000090fffa9a7 */ /* 0x0023e6000800003f */
[----:B------:R-:W-:-:S13]  /*c500*/  ISETP.NE.AND P1, PT, R8, 0x2, PT ;  /* 0x000000020800780c */ /* 0x000fda0003f25270 */
[----:B-1----:R-:W-:Y:S05]  /*c510*/  @P1 BRA `(.L_x_341) ;  /* 0x0000000000041947 */ /* 0x002fea0003800000 */
[----:B------:R-:W-:Y:S01]  /*c520*/  BPT.TRAP 0x1 ;  /* 0x000000040000795c */ /* 0x000fe20000300000 */
.L_x_341:
[----:B------:R-:W-:Y:S05]  /*c530*/  @P0 BRA `(.L_x_342) ;  /* 0x0000000000040947 */ /* 0x000fea0003800000 */
[----:B------:R-:W-:Y:S01]  /*c540*/  BPT.TRAP 0x1 ;  /* 0x000000040000795c */ /* 0x000fe20000300000 */
.L_x_342:
[----:B------:R-:W-:Y:S01]  /*c550*/  IMAD R18, R7, 0x4000, R18 ;  /* 0x0000400007127824 */ /* 0x000fe200078e0212 */
[----:B------:R-:W-:Y:S01]  /*c560*/  R2UR UR9, R15 ;  /* 0x000000000f0972ca */ /* 0x000fe200000e0000 */
[----:B------:R-:W-:Y:S01]  /*c570*/  UIADD3 UR4, UP0, UR20, 0xf0, URZ ;  /* 0x000000f014047890 */ /* 0x000fe2000ff1e03f */
[----:B------:R-:W-:Y:S01]  /*c580*/  R2UR UR11, R20 ;  /* 0x00000000140b72ca */ /* 0x000fe200000e0000 */
[----:B------:R-:W-:Y:S01]  /*c590*/  UIADD3 UR22, UP1, UR20, 0x1f0, URZ ;  /* 0x000001f014167890 */ /* 0x000fe2000ff3e03f */
[----:B------:R-:W-:Y:S01]  /*c5a0*/  R2UR UR8, R18 ;  /* 0x00000000120872ca */ /* 0x000fe200000e0000 */
[----:B------:R-:W-:Y:S01]  /*c5b0*/  UIADD3.X UR5, URZ, UR21, URZ, UP0, !UPT ;  /* 0x000000153f057290 */ /* 0x000fe200087fe43f */
[C---:B------:R-:W-:Y:S01]  /*c5c0*/  R2UR UR10, R21.reuse ;  /* 0x00000000150a72ca */ /* 0x040fe200000e0000 */
[----:B------:R-:W-:Y:S01]  /*c5d0*/  UIADD3.X UR23, URZ, UR21, URZ, UP1, !UPT ;  /* 0x000000153f177290 */ /* 0x000fe20008ffe43f */
[----:B------:R-:W-:Y:S01]  /*c5e0*/  R2UR UR12, R6 ;  /* 0x00000000060c72ca */ /* 0x000fe200000e0000 */
[----:B------:R-:W-:Y:S01]  /*c5f0*/  UMOV UR6, 0x0 ;  /* 0x0000000000067882 */ /* 0x000fe20000000000 */
[----:B------:R-:W-:Y:S01]  /*c600*/  IADD3 R4, R4, -0x1, RZ ;  /* 0xffffffff04047810 */ /* 0x000fe20007ffe0ff */
[----:B------:R-:W-:Y:S01]  /*c610*/  UMOV UR7, 0x10000000 ;  /* 0x1000000000077882 */ /* 0x000fe20000000000 */
[----:B------:R-:W-:Y:S01]  /*c620*/  R2UR UR18, R14 ;  /* 0x000000000e1272ca */ /* 0x000fe200000e0000 */
[----:B------:R-:W-:Y:S01]  /*c630*/  VIADD R21, R21, 0x40 ;  /* 0x0000004015157836 */ /* 0x000fe20000000000 */
[----:B------:R-:W-:-:S02]  /*c640*/  ISETP.GT.AND P3, PT, R4, 0x1, PT ;  /* 0x000000010400780c */ /* 0x000fc40003f64270 */
[----:B------:R-:W-:Y:S01]  /*c650*/  IADD3 R7, R7, 0x1, RZ ;  /* 0x0000000107077810 */ /* 0x000fe20007ffe0ff */
[----:B------:R-:W-:Y:S02]  /*c660*/  UIADD3 UR13, UR8, 0x8400, URZ ;  /* 0x00008400080d7890 */ /* 0x000fe4000fffe03f */
[----:B------:R-:W-:Y:S01]  /*c670*/  UIADD3 UR14, UR8, 0x20400, URZ ;  /* 0x00020400080e7890 */ /* 0x000fe2000fffe03f */
[----:B------:R-:W-:-:S04]  /*c680*/  ISETP.NE.AND P1, PT, R7, 0x6, PT ;  /* 0x000000060700780c */ /* 0x000fc80003f25270 */
[----:B------:R-:W-:Y:S01]  /*c690*/  UMOV UR8, UR13 ;  /* 0x0000000d00087c82 */ /* 0x000fe20008000000 */
[----:B------:R-:W-:Y:S01]  /*c6a0*/  SEL R8, RZ, 0x1, P1 ;  /* 0x00000001ff087807 */ /* 0x000fe20000800000 */
[----:B------:R1:W-:Y:S01]  /*c6b0*/  UTMALDG.3D [UR8], [UR4], desc[UR6] ;  /* 0x00000608040075b4 */ /* 0x0003e20008011000 */
[----:B------:R-:W-:Y:S02]  /*c6c0*/  SEL R7, R7, RZ, P1 ;  /* 0x000000ff07077207 */ /* 0x000fe40000800000 */
[----:B------:R-:W-:Y:S01]  /*c6d0*/  LOP3.LUT R5, R5, R8, RZ, 0x3c, !PT ;  /* 0x0000000805057212 */ /* 0x000fe200078e3cff */
[----:B-1----:R-:W-:Y:S01]  /*c6e0*/  UMOV UR8, UR14 ;  /* 0x0000000e00087c82 */ /* 0x002fe20008000000 */
[----:B------:R-:W-:Y:S02]  /*c6f0*/  UMOV UR11, UR18 ;  /* 0x00000012000b7c82 */ /* 0x000fe40008000000 */
[----:B------:R1:W-:Y:S02]  /*c700*/  UTMALDG.3D [UR8], [UR22], desc[UR6] ;  /* 0x00000608160075b4 */ /* 0x0003e40008011000 */
[----:B-1----:R-:W-:Y:S05]  /*c710*/  @P3 BRA `(.L_x_343) ;  /* 0xfffffffc00503947 */ /* 0x002fea000383ffff */
.L_x_339:
[----:B------:R-:W-:Y:S05]  /*c720*/  BSYNC B1 ;  /* 0x0000000000017941 */ /* 0x000fea0003800000 */
.L_x_338:
[----:B------:R-:W-:Y:S01]  /*c730*/  LOP3.LUT P3, RZ, R13, 0xff, RZ, 0xc0, !PT ;  /* 0x000000ff0dff7812 */ /* 0x000fe2000786c0ff */
[----:B------:R-:W-:Y:S01]  /*c740*/  ULDC.64 UR4, c[0x0][0x8f8] ;  /* 0x00023e0000047ab9 */ /* 0x000fe20000000a00 */
[----:B------:R-:W-:Y:S01]  /*c750*/  IADD3 R12, R3, R12, RZ ;  /* 0x0000000c030c7210 */ /* 0x000fe20007ffe0ff */
[----:B------:R-:W-:Y:S01]  /*c760*/  BSSY B1, `(.L_x_344) ;  /* 0x000006c000017945 */ /* 0x000fe20003800000 */
[----:B------:R-:W-:Y:S02]  /*c770*/  IADD3 R16, P4, R16, UR38, RZ ;  /* 0x0000002610107c10 */ /* 0x000fe4000ff9e0ff */
[----:B------:R-:W-:Y:S02]  /*c780*/  ISETP.GT.U32.AND P1, PT, R12, 0x5, PT ;  /* 0x000000050c00780c */ /* 0x000fe40003f24070 */
[----:B------:R-:W-:Y:S02]  /*c790*/  IADD3.X R17, R17, UR37, RZ, P4, !PT ;  /* 0x0000002511117c10 */ /* 0x000fe4000a7fe4ff */
[----:B------:R-:W-:-:S02]  /*c7a0*/  ISETP.LT.U32.AND P1, PT, R3, 0x6, P1 ;  /* 0x000000060300780c */ /* 0x000fc40000f21070 */
[----:B------:R-:W-:Y:S01]  /*c7b0*/  MOV R20, 0xffffffff ;  /* 0xffffffff00147802 */ /* 0x000fe20000000f00 */
[----:B------:R-:W1:Y:S01]  /*c7c0*/  @P3 S2R R5, SR_CgaCtaId ;  /* 0x0000000000053919 */ /* 0x000e620000008800 */
[----:B------:R-:W-:Y:S02]  /*c7d0*/  @P3 MOV R4, 0x400 ;  /* 0x0000040000043802 */ /* 0x000fe40000000f00 */
[----:B------:R-:W-:Y:S02]  /*c7e0*/  PRMT R13, RZ, 0x7610, R13 ;  /* 0x00007610ff0d7816 */ /* 0x000fe4000000000d */
[----:B-1----:R-:W-:Y:S01]  /*c7f0*/  @P3 LEA R6, R5, R4, 0x18 ;  /* 0x0000000405063211 */ /* 0x002fe200078ec0ff */
[----:B------:R-:W-:-:S03]  /*c800*/  IMAD.WIDE.U32 R4, R12, -0x55555555, RZ ;  /* 0xaaaaaaab0c047825 */ /* 0x000fc600078e00ff */
[----:B------:R1:W-:Y:S01]  /*c810*/  @P3 SYNCS.ARRIVE.TRANS64.A1T0 RZ, [R6+URZ+0xa8], RZ ;  /* 0x0000a8ff06ff39a7 */ /* 0x0003e2000810003f */
[----:B------:R-:W-:Y:S02]  /*c820*/  ISETP.GE.U32.AND P3, PT, R3, 0x6, PT ;  /* 0x000000060300780c */ /* 0x000fe40003f66070 */
[----:B------:R-:W-:Y:S02]  /*c830*/  SHF.R.U32.HI R7, RZ, 0x2, R5 ;  /* 0x00000002ff077819 */ /* 0x000fe40000011605 */
[----:B------:R-:W-:Y:S02]  /*c840*/  SEL R5, RZ, 0x1, !P1 ;  /* 0x00000001ff057807 */ /* 0x000fe40004800000 */
[----:B------:R-:W-:Y:S01]  /*c850*/  ISETP.GE.U32.AND P1, PT, R16, UR4, PT ;  /* 0x0000000410007c0c */ /* 0x000fe2000bf26070 */
[----:B------:R-:W-:Y:S01]  /*c860*/  IMAD R12, R7, -0x6, R12 ;  /* 0xfffffffa070c7824 */ /* 0x000fe200078e020c */
[----:B------:R-:W-:Y:S02]  /*c870*/  LOP3.LUT R0, R0, R5, RZ, 0x3c, !PT ;  /* 0x0000000500007212 */ /* 0x000fe400078e3cff */
[----:B------:R-:W-:-:S02]  /*c880*/  ISETP.GE.U32.AND.EX P1, PT, R17, UR5, PT, P1 ;  /* 0x0000000511007c0c */ /* 0x000fc4000bf26110 */
[----:B-1----:R-:W-:Y:S02]  /*c890*/  MOV R6, 0xffffffff ;  /* 0xffffffff00067802 */ /* 0x002fe40000000f00 */
[----:B------:R-:W-:Y:S01]  /*c8a0*/  @P3 LOP3.LUT R0, R0, 0x1, R7, 0x78, !PT ;  /* 0x0000000100003812 */ /* 0x000fe200078e7807 */
[----:B------:R-:W-:Y:S01]  /*c8b0*/  IMAD.MOV.U32 R7, RZ, RZ, -0x1 ;  /* 0xffffffffff077424 */ /* 0x000fe200078e00ff */
[----:B------:R-:W-:-:S07]  /*c8c0*/  PRMT R4, RZ, 0x7610, R4 ;  /* 0x00007610ff047816 */ /* 0x000fce0000000004 */
[----:B------:R-:W-:Y:S05]  /*c8d0*/  @P1 BRA `(.L_x_345) ;  /* 0x0000000400501947 */ /* 0x000fea0003800000 */
[----:B------:R-:W-:Y:S01]  /*c8e0*/  ULDC.64 UR4, c[0x0][0x8d0] ;  /* 0x0002340000047ab9 */ /* 0x000fe20000000a00 */
[----:B------:R-:W1:Y:S01]  /*c8f0*/  S2R R15, SR_CTAID.X ;  /* 0x00000000000f7919 */ /* 0x000e620000002500 */
[----:B------:R-:W-:Y:S01]  /*c900*/  ISETP.NE.U32.AND P1, PT, RZ, UR4, PT ;  /* 0x00000004ff007c0c */ /* 0x000fe2000bf25070 */
[----:B------:R-:W-:Y:S01]  /*c910*/  ULDC UR7, c[0x0][0x8d8] ;  /* 0x0002360000077ab9 */ /* 0x000fe20000000800 */
[----:B------:R-:W-:Y:S01]  /*c920*/  MOV R4, R16 ;  /* 0x0000001000047202 */ /* 0x000fe20000000f00 */
[----:B------:R-:W2:Y:S01]  /*c930*/  S2R R14, SR_CTAID.Y ;  /* 0x00000000000e7919 */ /* 0x000ea20000002600 */
[----:B------:R-:W-:Y:S01]  /*c940*/  ISETP.NE.AND.EX P1, PT, RZ, UR5, PT, P1 ;  /* 0x00000005ff007c0c */ /* 0x000fe2000bf25310 */
[----:B------:R-:W-:-:S12]  /*c950*/  IMAD.MOV.U32 R5, RZ, RZ, R17 ;  /* 0x000000ffff057224 */ /* 0x000fd800078e0011 */
[----:B------:R-:W-:Y:S05]  /*c960*/  @!P1 BRA `(.L_x_346) ;  /* 0x0000000000289947 */ /* 0x000fea0003800000 */
[----:B------:R-:W-:Y:S02]  /*c970*/  ULDC UR6, c[0x0][0x8dc] ;  /* 0x0002370000067ab9 */ /* 0x000fe40000000800 */
[----:B------:R-:W-:-:S04]  /*c980*/  IADD3 R9, P1, R16, UR6, RZ ;  /* 0x0000000610097c10 */ /* 0x000fc8000ff3e0ff */
[----:B------:R-:W-:-:S05]  /*c990*/  IADD3.X R21, RZ, R17, RZ, P1, !PT ;  /* 0x00000011ff157210 */ /* 0x000fca0000ffe4ff */
[----:B------:R-:W-:-:S04]  /*c9a0*/  IMAD.WIDE.U32 R6, R21, UR4, RZ ;  /* 0x0000000415067c25 */ /* 0x000fc8000f8e00ff */
[----:B------:R-:W-:-:S04]  /*c9b0*/  IMAD.WIDE.U32 R6, P1, R9, UR5, R6 ;  /* 0x0000000509067c25 */ /* 0x000fc8000f820006 */
[----:B------:R-:W-:Y:S01]  /*c9c0*/  IMAD.WIDE.U32 R8, R9, UR4, RZ ;  /* 0x0000000409087c25 */ /* 0x000fe2000f8e00ff */
[----:B------:R-:W-:-:S03]  /*c9d0*/  IADD3.X R5, RZ, RZ, RZ, P1, !PT ;  /* 0x000000ffff057210 */ /* 0x000fc60000ffe4ff */
[----:B------:R-:W-:Y:S01]  /*c9e0*/  IMAD.MOV.U32 R4, RZ, RZ, R7 ;  /* 0x000000ffff047224 */ /* 0x000fe200078e0007 */
[----:B------:R-:W-:-:S05]  /*c9f0*/  IADD3 RZ, P1, R9, R6, RZ ;  /* 0x0000000609ff7210 */ /* 0x000fca0007f3e0ff */
[----:B------:R-:W-:-:S08]  /*ca00*/  IMAD.WIDE.U32.X R4, R21, UR5, R4, P1 ;  /* 0x0000000515047c25 */ /* 0x000fd000088e0404 */
.L_x_346:
[--C-:B------:R-:W-:Y:S01]  /*ca10*/  SHF.R.U64 R8, R4, UR7, R5.reuse ;  /* 0x0000000704087c19 */ /* 0x100fe20008001205 */
[----:B------:R-:W-:Y:S01]  /*ca20*/  ULDC.64 UR4, c[0x0][0x8c8] ;  /* 0x0002320000047ab9 */ /* 0x000fe20000000a00 */
[----:B------:R-:W-:Y:S01]  /*ca30*/  SHF.R.U32.HI R4, RZ, UR7, R5 ;  /* 0x00000007ff047c19 */ /* 0x000fe20008011605 */
[----:B------:R-:W3:Y:S01]  /*ca40*/  LDC R24, c[0x0][0x144] ;  /* 0x00005100ff187b82 */ /* 0x000ee20000000800 */
[----:B------:R-:W-:Y:S01]  /*ca50*/  IADD3 R7, P1, RZ, -R8, RZ ;  /* 0x80000008ff077210 */ /* 0x000fe20007f3e0ff */
[----:B------:R-:W-:Y:S01]  /*ca60*/  ULDC.64 UR8, c[0x0][0x8e8] ;  /* 0x00023a0000087ab9 */ /* 0x000fe20000000a00 */
[----:B-1----:R-:W-:Y:S01]  /*ca70*/  I2FP.F32.U32 R9, R15 ;  /* 0x0000000f00097245 */ /* 0x002fe20000201000 */
[----:B------:R-:W-:Y:S01]  /*ca80*/  ULDC UR6, c[0x0][0x8b0] ;  /* 0x00022c0000067ab9 */ /* 0x000fe20000000800 */
[----:B------:R-:W-:Y:S02]  /*ca90*/  IADD3.X R4, RZ, ~R4, RZ, P1, !PT ;  /* 0x80000004ff047210 */ /* 0x000fe40000ffe4ff */
[----:B------:R-:W-:Y:S01]  /*caa0*/  ISETP.NE.U32.AND P1, PT, RZ, UR8, PT ;  /* 0x00000008ff007c0c */ /* 0x000fe2000bf25070 */
[----:B------:R-:W1:Y:S02]  /*cab0*/  LDC R21, c[0x0][0x148] ;  /* 0x00005200ff157b82 */ /* 0x000e640000000800 */
[----:B------:R-:W-:Y:S01]  /*cac0*/  IMAD R6, R4, UR4, RZ ;  /* 0x0000000404067c24 */ /* 0x000fe2000f8e02ff */
[----:B------:R-:W-:Y:S01]  /*cad0*/  ISETP.NE.AND.EX P1, PT, RZ, UR9, PT, P1 ;  /* 0x00000009ff007c0c */ /* 0x000fe2000bf25310 */
[----:B------:R-:W-:Y:S01]  /*cae0*/  IMAD.WIDE.U32 R4, R7, UR4, R16 ;  /* 0x0000000407047c25 */ /* 0x000fe2000f8e0010 */
[----:B------:R-:W-:-:S03]  /*caf0*/  ULDC UR4, c[0x0][0x150] ;  /* 0x0000540000047ab9 */ /* 0x000fc60000000800 */
[----:B------:R-:W-:Y:S02]  /*cb00*/  IMAD R7, R7, UR5, R6 ;  /* 0x0000000507077c24 */ /* 0x000fe4000f8e0206 */
[----:B------:R-:W-:Y:S01]  /*cb10*/  FMUL R6, R9, UR4 ;  /* 0x0000000409067c20 */ /* 0x000fe20008400000 */
[----:B------:R-:W-:Y:S01]  /*cb20*/  ULDC UR4, c[0x0][0x8c0] ;  /* 0x0002300000047ab9 */ /* 0x000fe20000000800 */
[----:B------:R-:W-:Y:S01]  /*cb30*/  ULDC UR5, c[0x0][0x154] ;  /* 0x0000550000057ab9 */ /* 0x000fe20000000800 */
[----:B------:R-:W-:-:S03]  /*cb40*/  IADD3 R5, R5, R7, RZ ;  /* 0x0000000705057210 */ /* 0x000fc60007ffe0ff */
[----:B------:R-:W4:Y:S01]  /*cb50*/  F2I.U32.TRUNC.NTZ R6, R6 ;  /* 0x0000000600067305 */ /* 0x000f22000020f000 */
[----:B------:R-:W-:Y:S02]  /*cb60*/  SHF.R.U64 R9, R4, UR4, R5 ;  /* 0x0000000404097c19 */ /* 0x000fe40008001205 */
[----:B--2---:R-:W-:-:S05]  /*cb70*/  I2FP.F32.U32 R4, R14 ;  /* 0x0000000e00047245 */ /* 0x004fca0000201000 */
[----:B------:R-:W-:Y:S01]  /*cb80*/  FMUL R22, R4, UR5 ;  /* 0x0000000504167c20 */ /* 0x000fe20008400000 */
[----:B------:R-:W-:Y:S01]  /*cb90*/  SHF.R.U32.HI R4, RZ, UR4, R5 ;  /* 0x00000004ff047c19 */ /* 0x000fe20008011605 */
[----:B------:R-:W-:-:S03]  /*cba0*/  ULDC UR4, c[0x0][0x900] ;  /* 0x0002400000047ab9 */ /* 0x000fc60000000800 */
[--C-:B------:R-:W-:Y:S01]  /*cbb0*/  SHF.R.U64 R20, R9, UR6, R4.reuse ;  /* 0x0000000609147c19 */ /* 0x100fe20008001204 */
[----:B------:R-:W2:Y:S01]  /*cbc0*/  F2I.U32.TRUNC.NTZ R22, R22 ;  /* 0x0000001600167305 */ /* 0x000ea2000020f000 */
[----:B------:R-:W-:Y:S01]  /*cbd0*/  SHF.R.U32.HI R5, RZ, UR6, R4 ;  /* 0x00000006ff057c19 */ /* 0x000fe20008011604 */
[----:B----4-:R-:W-:-:S03]  /*cbe0*/  IMAD.MOV R6, RZ, RZ, -R6 ;  /* 0x000000ffff067224 */ /* 0x010fc600078e0a06 */
[----:B------:R-:W-:Y:S01]  /*cbf0*/  SHF.R.U64 R18, R20, UR4, R5 ;  /* 0x0000000414127c19 */ /* 0x000fe20008001205 */
[----:B---3--:R-:W-:Y:S01]  /*cc00*/  IMAD R15, R24, R6, R15 ;  /* 0x00000006180f7224 */ /* 0x008fe200078e020f */
[----:B------:R-:W-:Y:S02]  /*cc10*/  SHF.R.U32.HI R23, RZ, UR4, R5 ;  /* 0x00000004ff177c19 */ /* 0x000fe40008011605 */
[----:B------:R-:W-:Y:S02]  /*cc20*/  MOV R4, R18 ;  /* 0x0000001200047202 */ /* 0x000fe40000000f00 */
[----:B------:R-:W-:Y:S01]  /*cc30*/  MOV R5, R23 ;  /* 0x0000001700057202 */ /* 0x000fe20000000f00 */
[----:B--2---:R-:W-:Y:S06]  /*cc40*/  @!P1 BRA `(.L_x_347) ;  /* 0x0000000000289947 */ /* 0x004fec0003800000 */
[----:B------:R-:W-:Y:S02]  /*cc50*/  ULDC UR4, c[0x0][0x8f4] ;  /* 0x00023d0000047ab9 */ /* 0x000fe40000000800 */
[----:B------:R-:W-:-:S05]  /*cc60*/  IADD3 R5, P1, R18, UR4, RZ ;  /* 0x0000000412057c10 */ /* 0x000fca000ff3e0ff */
[----:B------:R-:W-:-:S04]  /*cc70*/  IMAD.X R23, RZ, RZ, R23, P1 ;  /* 0x000000ffff177224 */ /* 0x000fc800008e0617 */
[----:B------:R-:W-:-:S04]  /*cc80*/  IMAD.WIDE.U32 R6, R23, UR8, RZ ;  /* 0x0000000817067c25 */ /* 0x000fc8000f8e00ff */
[----:B------:R-:W-:-:S04]  /*cc90*/  IMAD.WIDE.U32 R6, P1, R5, UR9, R6 ;  /* 0x0000000905067c25 */ /* 0x000fc8000f820006 */
[----:B------:R-:W-:Y:S01]  /*cca0*/  IMAD.WIDE.U32 R4, R5, UR8, RZ ;  /* 0x0000000805047c25 */ /* 0x000fe2000f8e00ff */
[----:B------:R-:W-:-:S04]  /*ccb0*/  MOV R4, R7 ;  /* 0x0000000700047202 */ /* 0x000fc80000000f00 */
[----:B------:R-:W-:Y:S02]  /*ccc0*/  IADD3 RZ, P3, R5, R6, RZ ;  /* 0x0000000605ff7210 */ /* 0x000fe40007f7e0ff */
[----:B------:R-:W-:-:S03]  /*ccd0*/  IADD3.X R5, RZ, RZ, RZ, P1, !PT ;  /* 0x000000ffff057210 */ /* 0x000fc60000ffe4ff */
[----:B------:R-:W-:-:S08]  /*cce0*/  IMAD.WIDE.U32.X R4, R23, UR9, R4, P3 ;  /* 0x0000000917047c25 */ /* 0x000fd000098e0404 */
.L_x_347:
[----:B------:R-:W-:Y:S01]  /*ccf0*/  ISETP.NE.AND P1, PT, R2, 0x1, PT ;  /* 0x000000010200780c */ /* 0x000fe20003f25270 */
[----:B------:R-:W-:Y:S01]  /*cd00*/  ULDC UR4, c[0x0][0x8f0] ;  /* 0x00023c0000047ab9 */ /* 0x000fe20000000800 */
[----:B------:R-:W-:Y:S01]  /*cd10*/  LOP3.LUT R20, R20, UR16, RZ, 0xc0, !PT ;  /* 0x0000001014147c12 */ /* 0x000fe2000f8ec0ff */
[----:B------:R-:W-:Y:S01]  /*cd20*/  IMAD.MOV R22, RZ, RZ, -R22 ;  /* 0x000000ffff167224 */ /* 0x000fe200078e0a16 */
[----:B------:R-:W-:Y:S01]  /*cd30*/  SHF.R.U64 R5, R4, UR4, R5 ;  /* 0x0000000404057c19 */ /* 0x000fe20008001205 */
[----:B------:R-:W-:Y:S01]  /*cd40*/  ULDC UR4, c[0x0][0x8e0] ;  /* 0x0002380000047ab9 */ /* 0x000fe20000000800 */
[----:B------:R-:W-:Y:S01]  /*cd50*/  LOP3.LUT R9, R9, UR15, RZ, 0xc0, !PT ;  /* 0x0000000f09097c12 */ /* 0x000fe2000f8ec0ff */
[----:B------:R-:W-:Y:S01]  /*cd60*/  ULDC UR5, c[0x0][0x8b8] ;  /* 0x00022e0000057ab9 */ /* 0x000fe20000000800 */
[C---:B------:R-:W-:Y:S01]  /*cd70*/  IADD3 R7, -R5.reuse, RZ, RZ ;  /* 0x000000ff05077210 */ /* 0x040fe20007ffe1ff */
[----:B------:R-:W-:Y:S01]  /*cd80*/  IMAD R20, R5, UR17, R20 ;  /* 0x0000001105147c24 */ /* 0x000fe2000f8e0214 */
[----:B------:R-:W-:Y:S01]  /*cd90*/  MOV R4, 0x1 ;  /* 0x0000000100047802 */ /* 0x000fe20000000f00 */
[----:B------:R-:W-:-:S02]  /*cda0*/  IMAD.MOV.U32 R6, RZ, RZ, R8 ;  /* 0x000000ffff067224 */ /* 0x000fc400078e0008 */
[----:B-1----:R-:W-:Y:S02]  /*cdb0*/  @P1 IMAD R15, R21, R22, R14 ;  /* 0x00000016150f1224 */ /* 0x002fe400078e020e */
[----:B------:R-:W-:Y:S01]  /*cdc0*/  IMAD R18, R7, UR4, R18 ;  /* 0x0000000407127c24 */ /* 0x000fe2000f8e0212 */
[----:B------:R-:W-:Y:S01]  /*cdd0*/  ULDC UR4, c[0x0][0x8a8] ;  /* 0x00022a0000047ab9 */ /* 0x000fe20000000800 */
[----:B------:R-:W-:Y:S02]  /*cde0*/  IMAD R15, R20, UR5, R15 ;  /* 0x00000005140f7c24 */ /* 0x000fe4000f8e020f */
[----:B------:R-:W-:-:S05]  /*cdf0*/  IMAD R18, R18, UR4, R9 ;  /* 0x0000000412127c24 */ /* 0x000fca000f8e0209 */
[----:B------:R-:W-:Y:S02]  /*ce00*/  SEL R7, R18, R15, !P1 ;  /* 0x0000000f12077207 */ /* 0x000fe40004800000 */
[----:B------:R-:W-:-:S07]  /*ce10*/  SEL R20, R15, R18, !P1 ;  /* 0x000000120f147207 */ /* 0x000fce0004800000 */
.L_x_345:
[----:B------:R-:W-:Y:S05]  /*ce20*/  BSYNC B1 ;  /* 0x0000000000017941 */ /* 0x000fea0003800000 */
.L_x_344:
[----:B------:R-:W-:-:S13]  /*ce30*/  LOP3.LUT P1, RZ, R4, 0xff, RZ, 0xc0, !PT ;  /* 0x000000ff04ff7812 */ /* 0x000fda000782c0ff */
[----:B------:R-:W-:Y:S05]  /*ce40*/  @P1 BRA `(.L_x_348) ;  /* 0xfffffff400501947 */ /* 0x000fea000383ffff */
[----:B------:R-:W-:Y:S05]  /*ce50*/  BSYNC B0 ;  /* 0x0000000000007941 */ /* 0x000fea0003800000 */
.L_x_336:
[----:B------:R-:W-:-:S03]  /*ce60*/  UMOV UR4, 0xffffffff ;  /* 0xffffffff00047882 */ /* 0x000fc60000000000 */
[----:B------:R-:W-:Y:S05]  /*ce70*/  BRA.DIV UR4, `(.L_x_349) ;  /* 0x0000000a04647947 */ /* 0x000fea000b800000 */
[----:B------:R-:W-:-:S13]  /*ce80*/  ELECT P6, URZ, PT ;  /* 0x00000000003f782f */ /* 0x000fda00038c0000 */
.L_x_374:
[----:B------:R-:W-:Y:S05]  /*ce90*/  @!P6 BRA `(.L_x_10) ;  /* 0x0000000000ece947 */ /* 0x000fea0003800000 */
[----:B------:R-:W-:-:S04]  /*cea0*/  LOP3.LUT R19, R19, 0x2, RZ, 0xfc, !PT ;  /* 0x0000000213137812 */ /* 0x000fc800078efcff */
[----:B------:R-:W-:-:S13]  /*ceb0*/  ISETP.NE.AND P0, PT, R19, 0x3, PT ;  /* 0x000000031300780c */ /* 0x000fda0003f05270 */
[----:B------:R-:W-:Y:S05]  /*cec0*/  @!P0 BRA `(.L_x_350) ;  /* 0x0000000000048947 */ /* 0x000fea0003800000 */
[----:B------:R-:W-:Y:S01]  /*ced0*/  BPT.TRAP 0x1 ;  /* 0x000000040000795c */ /* 0x000fe20000300000 */
.L_x_350:
[----:B------:R-:W1:Y:S01]  /*cee0*/  S2R R3, SR_CgaCtaId ;  /* 0x0000000000037919 */ /* 0x000e620000008800 */
[----:B------:R-:W-:-:S04]  /*cef0*/  MOV R2, 0x400 ;  /* 0x0000040000027802 */ /* 0x000fc80000000f00 */
[----:B-1----:R-:W-:Y:S02]  /*cf00*/  LEA R3, R3, R2, 0x18 ;  /* 0x0000000203037211 */ /* 0x002fe400078ec0ff */
[----:B------:R-:W-:Y:S02]  /*cf10*/  SHF.L.U32 R2, R0, 0x1f, RZ ;  /* 0x0000001f00027819 */ /* 0x000fe400000006ff */
[----:B------:R-:W-:-:S04]  /*cf20*/  IADD3 R3, R3, 0x30, RZ ;  /* 0x0000003003037810 */ /* 0x000fc80007ffe0ff */
[C---:B------:R-:W-:Y:S01]  /*cf30*/  LEA R7, R12.reuse, R3, 0x3 ;  /* 0x000000030c077211 */ /* 0x040fe200078e18ff */
[----:B------:R-:W-:-:S03]  /*cf40*/  VIADD R12, R12, 0x1 ;  /* 0x000000010c0c7836 */ /* 0x000fc60000000000 */
[----:B------:R-:W1:Y:S02]  /*cf50*/  SYNCS.PHASECHK.TRANS64.TRYWAIT P0, [R7+URZ], R2 ;  /* 0x00000002070075a7 */ /* 0x000e64000800017f */
[----:B------:R-:W-:-:S04]  /*cf60*/  ISETP.NE.AND P1, PT, R12, 0x6, PT ;  /* 0x000000060c00780c */ /* 0x000fc80003f25270 */
[----:B------:R-:W-:Y:S02]  /*cf70*/  SEL R5, RZ, 0x1, P1 ;  /* 0x00000001ff057807 */ /* 0x000fe40000800000 */
[----:B------:R-:W-:Y:S02]  /*cf80*/  SEL R12, R12, RZ, P1 ;  /* 0x000000ff0c0c7207 */ /* 0x000fe40000800000 */
[----:B------:R-:W-:Y:S02]  /*cf90*/  LOP3.LUT R5, R0, R5, RZ, 0x3c, !PT ;  /* 0x0000000500057212 */ /* 0x000fe400078e3cff */
[----:B------:R-:W-:Y:S02]  /*cfa0*/  LEA R9, R12, R3, 0x3 ;  /* 0x000000030c097211 */ /* 0x000fe400078e18ff */
[----:B------:R-:W-:Y:S01]  /*cfb0*/  SHF.L.U32 R4, R5, 0x1f, RZ ;  /* 0x0000001f05047819 */ /* 0x000fe200000006ff */
[----:B-1----:R-:W-:Y:S06]  /*cfc0*/  @!P0 BRA `(.L_x_351) ;  /* 0x0000000800308947 */ /* 0x002fec0003800000 */
.L_x_375:
[----:B------:R-:W2:Y:S01]  /*cfd0*/  SYNCS.PHASECHK.TRANS64.TRYWAIT P0, [R9+URZ], R4 ;  /* 0x00000004090075a7 */ /* 0x000ea2000800017f */
[----:B------:R-:W-:-:S04]  /*cfe0*/  IADD3 R0, R12, 0x1, RZ ;  /* 0x000000010c007810 */ /* 0x000fc80007ffe0ff */
[----:B------:R-:W-:-:S04]  /*cff0*/  ISETP.NE.AND P1, PT, R0, 0x6, PT ;  /* 0x000000060000780c */ /* 0x000fc80003f25270 */
[----:B-1----:R-:W-:Y:S02]  /*d000*/  SEL R2, RZ, 0x1, P1 ;  /* 0x00000001ff027807 */ /* 0x002fe40000800000 */
[----:B------:R-:W-:Y:S02]  /*d010*/  SEL R0, R0, RZ, P1 ;  /* 0x000000ff00007207 */ /* 0x000fe40000800000 */
[----:B------:R-:W-:-:S03]  /*d020*/  LOP3.LUT R7, R5, R2, RZ, 0x3c, !PT ;  /* 0x0000000205077212 */ /* 0x000fc600078e3cff */
[----:B------:R-:W-:Y:S01]  /*d030*/  IMAD R6, R0, 0x8, R3 ;  /* 0x0000000800067824 */ /* 0x000fe200078e0203 */
[----:B------:R-:W-:Y:S01]  /*d040*/  SHF.L.U32 R5, R7, 0x1f, RZ ;  /* 0x0000001f07057819 */ /* 0x000fe200000006ff */
[----:B--2---:R-:W-:Y:S06]  /*d050*/  @!P0 BRA `(.L_x_352) ;  /* 0x0000000800208947 */ /* 0x004fec0003800000 */
.L_x_376:
[----:B------:R-:W2:Y:S01]  /*d060*/  SYNCS.PHASECHK.TRANS64.TRYWAIT P0, [R6+URZ], R5 ;  /* 0x00000005060075a7 */ /* 0x000ea2000800017f */
[----:B------:R-:W-:-:S04]  /*d070*/  IADD3 R0, R0, 0x1, RZ ;  /* 0x0000000100007810 */ /* 0x000fc80007ffe0ff */
[----:B------:R-:W-:-:S04]  /*d080*/  ISETP.NE.AND P1, PT, R0, 0x6, PT ;  /* 0x000000060000780c */ /* 0x000fc80003f25270 */
[----:B------:R-:W-:Y:S02]  /*d090*/  SEL R2, RZ, 0x1, P1 ;  /* 0x00000001ff027807 */ /* 0x000fe40000800000 */
[----:B------:R-:W-:Y:S02]  /*d0a0*/  SEL R0, R0, RZ, P1 ;  /* 0x000000ff00007207 */ /* 0x000fe40000800000 */
[----:B------:R-:W-:Y:S02]  /*d0b0*/  LOP3.LUT R7, R7, R2, RZ, 0x3c, !PT ;  /* 0x0000000207077212 */ /* 0x000fe400078e3cff */
[----:B-1----:R-:W-:Y:S02]  /*d0c0*/  LEA R9, R0, R3, 0x3 ;  /* 0x0000000300097211 */ /* 0x002fe400078e18ff */
[----:B------:R-:W-:Y:S01]  /*d0d0*/  SHF.L.U32 R4, R7, 0x1f, RZ ;  /* 0x0000001f07047819 */ /* 0x000fe200000006ff */
[----:B--2---:R-:W-:Y:S06]  /*d0e0*/  @!P0 BRA `(.L_x_353) ;  /* 0x0000000800108947 */ /* 0x004fec0003800000 */
.L_x_377:
[----:B------:R-:W2:Y:S01]  /*d0f0*/  SYNCS.PHASECHK.TRANS64.TRYWAIT P0, [R9+URZ], R4 ;  /* 0x00000004090075a7 */ /* 0x000ea2000800017f */
[----:B------:R-:W-:-:S05]  /*d100*/  VIADD R0, R0, 0x1 ;  /* 0x0000000100007836 */ /* 0x000fca0000000000 */
[----:B------:R-:W-:-:S04]  /*d110*/  ISETP.NE.AND P1, PT, R0, 0x6, PT ;  /* 0x000000060000780c */ /* 0x000fc80003f25270 */
[----:B------:R-:W-:Y:S02]  /*d120*/  SEL R2, RZ, 0x1, P1 ;  /* 0x00000001ff027807 */ /* 0x000fe40000800000 */
[----:B------:R-:W-:Y:S02]  /*d130*/  SEL R0, R0, RZ, P1 ;  /* 0x000000ff00007207 */ /* 0x000fe40000800000 */
[----:B------:R-:W-:Y:S02]  /*d140*/  LOP3.LUT R7, R7, R2, RZ, 0x3c, !PT ;  /* 0x0000000207077212 */ /* 0x000fe400078e3cff */
[----:B-1----:R-:W-:Y:S02]  /*d150*/  LEA R6, R0, R3, 0x3 ;  /* 0x0000000300067211 */ /* 0x002fe400078e18ff */
[----:B------:R-:W-:Y:S01]  /*d160*/  SHF.L.U32 R5, R7, 0x1f, RZ ;  /* 0x0000001f07057819 */ /* 0x000fe200000006ff */
[----:B--2---:R-:W-:Y:S06]  /*d170*/  @!P0 BRA `(.L_x_354) ;  /* 0x0000000800008947 */ /* 0x004fec0003800000 */
.L_x_378:
[----:B------:R-:W2:Y:S01]  /*d180*/  SYNCS.PHASECHK.TRANS64.TRYWAIT P0, [R6+URZ], R5 ;  /* 0x00000005060075a7 */ /* 0x000ea2000800017f */
[----:B------:R-:W-:-:S04]  /*d190*/  IADD3 R0, R0, 0x1, RZ ;  /* 0x0000000100007810 */ /* 0x000fc80007ffe0ff */
[----:B------:R-:W-:-:S04]  /*d1a0*/  ISETP.NE.AND P1, PT, R0, 0x6, PT ;  /* 0x000000060000780c */ /* 0x000fc80003f25270 */
[----:B------:R-:W-:Y:S02]  /*d1b0*/  SEL R2, RZ, 0x1, P1 ;  /* 0x00000001ff027807 */ /* 0x000fe40000800000 */
[----:B------:R-:W-:Y:S02]  /*d1c0*/  SEL R0, R0, RZ, P1 ;  /* 0x000000ff00007207 */ /* 0x000fe40000800000 */
[----:B------:R-:W-:Y:S01]  /*d1d0*/  LOP3.LUT R2, R7, R2, RZ, 0x3c, !PT ;  /* 0x0000000207027212 */ /* 0x000fe200078e3cff */
[----:B--2---:R-:W-:Y:S06]  /*d1e0*/  @!P0 BRA `(.L_x_355) ;  /* 0x0000000400f88947 */ /* 0x004fec0003800000 */
.L_x_379:
[----:B------:R-:W-:Y:S01]  /*d1f0*/  IMAD R3, R0, 0x8, R3 ;  /* 0x0000000800037824 */ /* 0x000fe200078e0203 */
[----:B------:R-:W-:-:S07]  /*d200*/  SHF.L.U32 R0, R2, 0x1f, RZ ;  /* 0x0000001f02007819 */ /* 0x000fce00000006ff */
.L_x_356:
[----:B---3--:R3:W4:Y:S02]  /*d210*/  SYNCS.PHASECHK.TRANS64.TRYWAIT P0, [R3+URZ], R0 ;  /* 0x00000000030075a7 */ /* 0x008724000800017f */
[----:B----4-:R-:W-:Y:S05]  /*d220*/  @!P0 NANOSLEEP.SYNCS 0x989680 ;  /* 0x009896800000895d */ /* 0x010fea0003900000 */
[----:B------:R-:W4:Y:S02]  /*d230*/  @!P0 SYNCS.PHASECHK.TRANS64 P0, [R3+URZ], R0 ;  /* 0x00000000030085a7 */ /* 0x000f24000800007f */
[----:B----4-:R-:W-:Y:S05]  /*d240*/  @!P0 BRA `(.L_x_356) ;  /* 0xfffffffc00f08947 */ /* 0x010fea000383ffff */
.L_x_10:
[----:B------:R-:W-:Y:S05]  /*d250*/  BSYNC B6 ;  /* 0x0000000000067941 */ /* 0x000fea0003800000 */
.L_x_8:
[----:B------:R-:W-:Y:S05]  /*d260*/  EXIT ;  /* 0x000000000000794d */ /* 0x000fea0003800000 */
.L_x_23:
[----:B--2---:R2:W3:Y:S02]  /*d270*/  SYNCS.PHASECHK.TRANS64.TRYWAIT P1, [R3+URZ], R0 ;  /* 0x00000000030075a7 */ /* 0x0044e4000802017f */
[----:B---3--:R-:W-:Y:S05]  /*d280*/  @!P1 NANOSLEEP.SYNCS 0x989680 ;  /* 0x009896800000995d */ /* 0x008fea0003900000 */
[----:B------:R-:W3:Y:S02]  /*d290*/  @!P1 SYNCS.PHASECHK.TRANS64 P1, [R3+URZ], R0 ;  /* 0x00000000030095a7 */ /* 0x000ee4000802007f */
[----:B---3--:R-:W-:Y:S05]  /*d2a0*/  @!P1 BRA `(.L_x_23) ;  /* 0xfffffffc00f09947 */ /* 0x008fea000383ffff */
[----:B------:R-:W-:Y:S05]  /*d2b0*/  BRA `(.L_x_22) ;  /* 0xffffff4400907947 */ /* 0x000fea000383ffff */
.L_x_28:
[----:B--2---:R-:W-:-:S04]  /*d2c0*/  MOV R4, UR4 ;  /* 0x0000000400047c02 */ /* 0x004fc80008000f00 */
[----:B------:R2:W3:Y:S03]  /*d2d0*/  SYNCS.PHASECHK.TRANS64.TRYWAIT P1, [R4+URZ], R3 ;  /* 0x00000003040075a7 */ /* 0x0004e6000802017f */
[----:B---3--:R-:W-:Y:S05]  /*d2e0*/  @!P1 NANOSLEEP.SYNCS 0x989680 ;  /* 0x009896800000995d */ /* 0x008fea0003900000 */
[----:B------:R-:W3:Y:S02]  /*d2f0*/  @!P1 SYNCS.PHASECHK.TRANS64 P1, [R4+URZ], R3 ;  /* 0x00000003040095a7 */ /* 0x000ee4000802007f */
[----:B---3--:R-:W-:Y:S05]  /*d300*/  @!P1 BRA `(.L_x_28) ;  /* 0xfffffffc00ec9947 */ /* 0x008fea000383ffff */
[----:B------:R-:W-:Y:S05]  /*d310*/  BRA `(.L_x_27) ;  /* 0xffffff4800507947 */ /* 0x000fea000383ffff */
.L_x_50:
[----:B-1----:R-:W-:-:S04]  /*d320*/  MOV R4, UR51 ;  /* 0x0000003300047c02 */ /* 0x002fc80008000f00 */
[----:B------:R1:W2:Y:S03]  /*d330*/  SYNCS.PHASECHK.TRANS64.TRYWAIT P2, [R4+URZ+0x60], R3 ;  /* 0x00006003040075a7 */ /* 0x0002a6000804017f */
[----:B--2---:R-:W-:Y:S05]  /*d340*/  @!P2 NANOSLEEP.SYNCS 0x989680 ;  /* 0x009896800000a95d */ /* 0x004fea0003900000 */
[----:B------:R-:W2:Y:S02]  /*d350*/  @!P2 SYNCS.PHASECHK.TRANS64 P2, [R4+URZ+0x60], R3 ;  /* 0x000060030400a5a7 */ /* 0x000ea4000804007f */
[----:B--2---:R-:W-:Y:S05]  /*d360*/  @!P2 BRA `(.L_x_50) ;  /* 0xfffffffc00eca947 */ /* 0x004fea000383ffff */
[----:B------:R-:W-:Y:S05]  /*d370*/  BRA `(.L_x_357) ;  /* 0xffffff5400347947 */ /* 0x000fea000383ffff */
.L_x_109:
[----:B-1----:R1:W2:Y:S02]  /*d380*/  SYNCS.PHASECHK.TRANS64.TRYWAIT P2, [R0+URZ+0x60], R3 ;  /* 0x00006003000075a7 */ /* 0x0022a4000804017f */
[----:B--2---:R-:W-:Y:S05]  /*d390*/  @!P2 NANOSLEEP.SYNCS 0x989680 ;  /* 0x009896800000a95d */ /* 0x004fea0003900000 */
[----:B------:R-:W2:Y:S02]  /*d3a0*/  @!P2 SYNCS.PHASECHK.TRANS64 P2, [R0+URZ+0x60], R3 ;  /* 0x000060030000a5a7 */ /* 0x000ea4000804007f */
[----:B--2---:R-:W-:Y:S05]  /*d3b0*/  @!P2 BRA `(.L_x_109) ;  /* 0xfffffffc00f0a947 */ /* 0x004fea000383ffff */
[----:B------:R-:W-:Y:S05]  /*d3c0*/  BRA `(.L_x_358) ;  /* 0xffffff7000b47947 */ /* 0x000fea000383ffff */
.L_x_167:
[----:B-1----:R1:W2:Y:S02]  /*d3d0*/  SYNCS.PHASECHK.TRANS64.TRYWAIT P2, [R0+URZ+0x60], R3 ;  /* 0x00006003000075a7 */ /* 0x0022a4000804017f */
[----:B--2---:R-:W-:Y:S05]  /*d3e0*/  @!P2 NANOSLEEP.SYNCS 0x989680 ;  /* 0x009896800000a95d */ /* 0x004fea0003900000 */
[----:B------:R-:W2:Y:S02]  /*d3f0*/  @!P2 SYNCS.PHASECHK.TRANS64 P2, [R0+URZ+0x60], R3 ;  /* 0x000060030000a5a7 */ /* 0x000ea4000804007f */
[----:B--2---:R-:W-:Y:S05]  /*d400*/  @!P2 BRA `(.L_x_167) ;  /* 0xfffffffc00f0a947 */ /* 0x004fea000383ffff */
[----:B------:R-:W-:Y:S05]  /*d410*/  BRA `(.L_x_359) ;  /* 0xffffff90002c7947 */ /* 0x000fea000383ffff */
.L_x_225:
[----:B-1----:R1:W2:Y:S02]  /*d420*/  SYNCS.PHASECHK.TRANS64.TRYWAIT P2, [R3+URZ+0x60], R0 ;  /* 0x00006000030075a7 */ /* 0x0022a4000804017f */
[----:B--2---:R-:W-:Y:S05]  /*d430*/  @!P2 NANOSLEEP.SYNCS 0x989680 ;  /* 0x009896800000a95d */ /* 0x004fea0003900000 */
[----:B------:R-:W2:Y:S02]  /*d440*/  @!P2 SYNCS.PHASECHK.TRANS64 P2, [R3+URZ+0x60], R0 ;  /* 0x000060000300a5a7 */ /* 0x000ea4000804007f */
[----:B--2---:R-:W-:Y:S05]  /*d450*/  @!P2 BRA `(.L_x_225) ;  /* 0xfffffffc00f0a947 */ /* 0x004fea000383ffff */
[----:B------:R-:W-:Y:S05]  /*d460*/  BRA `(.L_x_360) ;  /* 0xffffffac00987947 */ /* 0x000fea000383ffff */
.L_x_292:
[----:B-1----:R-:W-:-:S04]  /*d470*/  IMAD.U32 R3, RZ, RZ, UR4 ;  /* 0x00000004ff037e24 */ /* 0x002fc8000f8e00ff */
[----:B------:R1:W2:Y:S03]  /*d480*/  SYNCS.PHASECHK.TRANS64.TRYWAIT P0, [R3+URZ+0xa8], R0 ;  /* 0x0000a800030075a7 */ /* 0x0002a6000800017f */
[----:B--2---:R-:W-:Y:S05]  /*d490*/  @!P0 NANOSLEEP.SYNCS 0x989680 ;  /* 0x009896800000895d */ /* 0x004fea0003900000 */
[----:B------:R-:W2:Y:S02]  /*d4a0*/  @!P0 SYNCS.PHASECHK.TRANS64 P0, [R3+URZ+0xa8], R0 ;  /* 0x0000a800030085a7 */ /* 0x000ea4000800007f */
[----:B--2---:R-:W-:Y:S05]  /*d4b0*/  @!P0 BRA `(.L_x_292) ;  /* 0xfffffffc00ec8947 */ /* 0x004fea000383ffff */
[----:B------:R-:W-:Y:S05]  /*d4c0*/  BRA `(.L_x_291) ;  /* 0xffffffd800c07947 */ /* 0x000fea000383ffff */
.L_x_301:
[----:B-1----:R-:W-:-:S04]  /*d4d0*/  MOV R5, UR5 ;  /* 0x0000000500057c02 */ /* 0x002fc80008000f00 */
[----:B------:R1:W2:Y:S03]  /*d4e0*/  SYNCS.PHASECHK.TRANS64.TRYWAIT P1, [R5+URZ+0x80], R4 ;  /* 0x00008004050075a7 */ /* 0x0002a6000802017f */
[----:B--2---:R-:W-:Y:S05]  /*d4f0*/  @!P1 NANOSLEEP.SYNCS 0x989680 ;  /* 0x009896800000995d */ /* 0x004fea0003900000 */
[----:B------:R-:W2:Y:S02]  /*d500*/  @!P1 SYNCS.PHASECHK.TRANS64 P1, [R5+URZ+0x80], R4 ;  /* 0x00008004050095a7 */ /* 0x000ea4000802007f */
[----:B--2---:R-:W-:Y:S05]  /*d510*/  @!P1 BRA `(.L_x_301) ;  /* 0xfffffffc00ec9947 */ /* 0x004fea000383ffff */
[----:B------:R-:W-:Y:S05]  /*d520*/  BRA `(.L_x_361) ;  /* 0xffffffdc00ac7947 */ /* 0x000fea000383ffff */
.L_x_307:
[----:B-12---:R-:W-:-:S04]  /*d530*/  MOV R5, UR5 ;  /* 0x0000000500057c02 */ /* 0x006fc80008000f00 */
[----:B------:R1:W2:Y:S03]  /*d540*/  SYNCS.PHASECHK.TRANS64.TRYWAIT P1, [R5+URZ+0x88], R4 ;  /* 0x00008804050075a7 */ /* 0x0002a6000802017f */
[----:B--2---:R-:W-:Y:S05]  /*d550*/  @!P1 NANOSLEEP.SYNCS 0x989680 ;  /* 0x009896800000995d */ /* 0x004fea0003900000 */
[----:B------:R-:W2:Y:S02]  /*d560*/  @!P1 SYNCS.PHASECHK.TRANS64 P1, [R5+URZ+0x88], R4 ;  /* 0x00008804050095a7 */ /* 0x000ea4000802007f */
[----:B--2---:R-:W-:Y:S05]  /*d570*/  @!P1 BRA `(.L_x_307) ;  /* 0xfffffffc00ec9947 */ /* 0x004fea000383ffff */
[----:B------:R-:W-:Y:S05]  /*d580*/  BRA `(.L_x_362) ;  /* 0xffffffdc00f47947 */ /* 0x000fea000383ffff */
.L_x_313:
[----:B-123--:R-:W-:-:S04]  /*d590*/  IMAD.U32 R5, RZ, RZ, UR5 ;  /* 0x00000005ff057e24 */ /* 0x00efc8000f8e00ff */
[----:B------:R1:W2:Y:S03]  /*d5a0*/  SYNCS.PHASECHK.TRANS64.TRYWAIT P1, [R5+URZ+0x90], R4 ;  /* 0x00009004050075a7 */ /* 0x0002a6000802017f */
[----:B--2---:R-:W-:Y:S05]  /*d5b0*/  @!P1 NANOSLEEP.SYNCS 0x989680 ;  /* 0x009896800000995d */ /* 0x004fea0003900000 */
[----:B------:R-:W2:Y:S02]  /*d5c0*/  @!P1 SYNCS.PHASECHK.TRANS64 P1, [R5+URZ+0x90], R4 ;  /* 0x00009004050095a7 */ /* 0x000ea4000802007f */
[----:B--2---:R-:W-:Y:S05]  /*d5d0*/  @!P1 BRA `(.L_x_313) ;  /* 0xfffffffc00ec9947 */ /* 0x004fea000383ffff */
[----:B------:R-:W-:Y:S05]  /*d5e0*/  BRA `(.L_x_363) ;  /* 0xffffffe000447947 */ /* 0x000fea000383ffff */
.L_x_319:
[----:B-1234-:R-:W-:-:S04]  /*d5f0*/  MOV R5, UR5 ;  /* 0x0000000500057c02 */ /* 0x01efc80008000f00 */
[----:B------:R1:W2:Y:S03]  /*d600*/  SYNCS.PHASECHK.TRANS64.TRYWAIT P1, [R5+URZ+0x98], R4 ;  /* 0x00009804050075a7 */ /* 0x0002a6000802017f */
[----:B--2---:R-:W-:Y:S05]  /*d610*/  @!P1 NANOSLEEP.SYNCS 0x989680 ;  /* 0x009896800000995d */ /* 0x004fea0003900000 */
[----:B------:R-:W2:Y:S02]  /*d620*/  @!P1 SYNCS.PHASECHK.TRANS64 P1, [R5+URZ+0x98], R4 ;  /* 0x00009804050095a7 */ /* 0x000ea4000802007f */
[----:B--2---:R-:W-:Y:S05]  /*d630*/  @!P1 BRA `(.L_x_319) ;  /* 0xfffffffc00ec9947 */ /* 0x004fea000383ffff */
[----:B------:R-:W-:Y:S05]  /*d640*/  BRA `(.L_x_364) ;  /* 0xffffffe000947947 */ /* 0x000fea000383ffff */
.L_x_329:
[----:B--2---:R2:W1:Y:S02]  /*d650*/  SYNCS.PHASECHK.TRANS64.TRYWAIT P0, [R3+URZ+0x80], R0 ;  /* 0x00008000030075a7 */ /* 0x004464000800017f */
[----:B-1----:R-:W-:Y:S05]  /*d660*/  @!P0 NANOSLEEP.SYNCS 0x989680 ;  /* 0x009896800000895d */ /* 0x002fea0003900000 */
[----:B------:R-:W1:Y:S02]  /*d670*/  @!P0 SYNCS.PHASECHK.TRANS64 P0, [R3+URZ+0x80], R0 ;  /* 0x00008000030085a7 */ /* 0x000e64000800007f */
[----:B-1----:R-:W-:Y:S05]  /*d680*/  @!P0 BRA `(.L_x_329) ;  /* 0xfffffffc00f08947 */ /* 0x002fea000383ffff */
[----:B------:R-:W-:Y:S05]  /*d690*/  BRA `(.L_x_365) ;  /* 0xffffffe800907947 */ /* 0x000fea000383ffff */
.L_x_331:
[----:B------:R1:W1:Y:S02]  /*d6a0*/  SYNCS.PHASECHK.TRANS64.TRYWAIT P0, [R3+URZ+0x88], R0 ;  /* 0x00008800030075a7 */ /* 0x000264000800017f */
[----:B-1----:R-:W-:Y:S05]  /*d6b0*/  @!P0 NANOSLEEP.SYNCS 0x989680 ;  /* 0x009896800000895d */ /* 0x002fea0003900000 */
[----:B------:R-:W1:Y:S02]  /*d6c0*/  @!P0 SYNCS.PHASECHK.TRANS64 P0, [R3+URZ+0x88], R0 ;  /* 0x00008800030085a7 */ /* 0x000e64000800007f */
[----:B-1----:R-:W-:Y:S05]  /*d6d0*/  @!P0 BRA `(.L_x_331) ;  /* 0xfffffffc00f08947 */ /* 0x002fea000383ffff */
[----:B------:R-:W-:Y:S05]  /*d6e0*/  BRA `(.L_x_366) ;  /* 0xffffffe8008c7947 */ /* 0x000fea000383ffff */
.L_x_333:
[----:B------:R1:W1:Y:S02]  /*d6f0*/  SYNCS.PHASECHK.TRANS64.TRYWAIT P0, [R3+URZ+0x90], R0 ;  /* 0x00009000030075a7 */ /* 0x000264000800017f */
[----:B-1----:R-:W-:Y:S05]  /*d700*/  @!P0 NANOSLEEP.SYNCS 0x989680 ;  /* 0x009896800000895d */ /* 0x002fea0003900000 */
[----:B------:R-:W1:Y:S02]  /*d710*/  @!P0 SYNCS.PHASECHK.TRANS64 P0, [R3+URZ+0x90], R0 ;  /* 0x00009000030085a7 */ /* 0x000e64000800007f */
[----:B-1----:R-:W-:Y:S05]  /*d720*/  @!P0 BRA `(.L_x_333) ;  /* 0xfffffffc00f08947 */ /* 0x002fea000383ffff */
[----:B------:R-:W-:Y:S05]  /*d730*/  BRA `(.L_x_367) ;  /* 0xffffffe800887947 */ /* 0x000fea000383ffff */
.L_x_337:
[----:B------:R-:W-:Y:S01]  /*d740*/  BSSY B1, `(.L_x_368) ;  /* 0x0000006000017945 */ /* 0x000fe20003800000 */
[----:B------:R-:W-:-:S07]  /*d750*/  MOV R15, 0xffffffff ;  /* 0xffffffff000f7802 */ /* 0x000fce0000000f00 */
[----:B------:R-:W-:Y:S05]  /*d760*/  WARPSYNC.COLLECTIVE R15, `(.L_x_369) ;  /* 0x000000000f0c7348 */ /* 0x000fea0003c00000 */
[----:B------:R-:W-:Y:S02]  /*d770*/  ELECT P6, UR62, PT ;  /* 0x00000000003e782f */ /* 0x000fe400038c0000 */
[----:B------:R-:W-:Y:S01]  /*d780*/  MOV R14, UR62 ;  /* 0x0000003e000e7c02 */ /* 0x000fe20008000f00 */
[----:B------:R-:W-:Y:S10]  /*d790*/  ENDCOLLECTIVE ;  /* 0x000000000000791b */ /* 0x000ff40003800000 */
.L_x_369:
[----:B------:R-:W-:Y:S05]  /*d7a0*/  BSYNC B1 ;  /* 0x0000000000017941 */ /* 0x000fea0003800000 */
.L_x_368:
[----:B------:R-:W-:Y:S05]  /*d7b0*/  BRA `(.L_x_370) ;  /* 0xffffffec00007947 */ /* 0x000fea000383ffff */
.L_x_340:
[----:B--2---:R2:W3:Y:S02]  /*d7c0*/  SYNCS.PHASECHK.TRANS64.TRYWAIT P1, [R15+URZ+0x30], R8 ;  /* 0x000030080f0075a7 */ /* 0x0044e4000802017f */
[----:B---3--:R-:W-:Y:S05]  /*d7d0*/  @!P1 NANOSLEEP.SYNCS 0x989680 ;  /* 0x009896800000995d */ /* 0x008fea0003900000 */
[----:B------:R-:W3:Y:S02]  /*d7e0*/  @!P1 SYNCS.PHASECHK.TRANS64 P1, [R15+URZ+0x30], R8 ;  /* 0x000030080f0095a7 */ /* 0x000ee4000802007f */
[----:B---3--:R-:W-:Y:S05]  /*d7f0*/  @!P1 BRA `(.L_x_340) ;  /* 0xfffffffc00f09947 */ /* 0x008fea000383ffff */
[----:B------:R-:W-:Y:S05]  /*d800*/  BRA `(.L_x_371) ;  /* 0xffffffec00347947 */ /* 0x000fea000383ffff */
.L_x_349:
[----:B------:R-:W-:Y:S01]  /*d810*/  BSSY B0, `(.L_x_372) ;  /* 0x0000006000007945 */ /* 0x000fe20003800000 */
[----:B------:R-:W-:-:S07]  /*d820*/  IMAD.MOV.U32 R15, RZ, RZ, -0x1 ;  /* 0xffffffffff0f7424 */ /* 0x000fce00078e00ff */
[----:B------:R-:W-:Y:S05]  /*d830*/  WARPSYNC.COLLECTIVE R15, `(.L_x_373) ;  /* 0x000000000f0c7348 */ /* 0x000fea0003c00000 */
[----:B------:R-:W-:Y:S02]  /*d840*/  ELECT P6, UR62, PT ;  /* 0x00000000003e782f */ /* 0x000fe400038c0000 */
[----:B------:R-:W-:Y:S01]  /*d850*/  MOV R14, UR62 ;  /* 0x0000003e000e7c02 */ /* 0x000fe20008000f00 */
[----:B------:R-:W-:Y:S10]  /*d860*/  ENDCOLLECTIVE ;  /* 0x000000000000791b */ /* 0x000ff40003800000 */
.L_x_373:
[----:B------:R-:W-:Y:S05]  /*d870*/  BSYNC B0 ;  /* 0x0000000000007941 */ /* 0x000fea0003800000 */
.L_x_372:
[----:B------:R-:W-:Y:S05]  /*d880*/  BRA `(.L_x_374) ;  /* 0xfffffff400807947 */ /* 0x000fea000383ffff */
.L_x_351:
[----:B-1----:R1:W2:Y:S02]  /*d890*/  SYNCS.PHASECHK.TRANS64.TRYWAIT P0, [R7+URZ], R2 ;  /* 0x00000002070075a7 */ /* 0x0022a4000800017f */
[----:B--2---:R-:W-:Y:S05]  /*d8a0*/  @!P0 NANOSLEEP.SYNCS 0x989680 ;  /* 0x009896800000895d */ /* 0x004fea0003900000 */
[----:B------:R-:W2:Y:S02]  /*d8b0*/  @!P0 SYNCS.PHASECHK.TRANS64 P0, [R7+URZ], R2 ;  /* 0x00000002070085a7 */ /* 0x000ea4000800007f */
[----:B--2---:R-:W-:Y:S05]  /*d8c0*/  @!P0 BRA `(.L_x_351) ;  /* 0xfffffffc00f08947 */ /* 0x004fea000383ffff */
[----:B------:R-:W-:Y:S05]  /*d8d0*/  BRA `(.L_x_375) ;  /* 0xfffffff400bc7947 */ /* 0x000fea000383ffff */
.L_x_352:
[----:B-1----:R1:W2:Y:S02]  /*d8e0*/  SYNCS.PHASECHK.TRANS64.TRYWAIT P0, [R9+URZ], R4 ;  /* 0x00000004090075a7 */ /* 0x0022a4000800017f */
[----:B--2---:R-:W-:Y:S05]  /*d8f0*/  @!P0 NANOSLEEP.SYNCS 0x989680 ;  /* 0x009896800000895d */ /* 0x004fea0003900000 */
[----:B------:R-:W2:Y:S02]  /*d900*/  @!P0 SYNCS.PHASECHK.TRANS64 P0, [R9+URZ], R4 ;  /* 0x00000004090085a7 */ /* 0x000ea4000800007f */
[----:B--2---:R-:W-:Y:S05]  /*d910*/  @!P0 BRA `(.L_x_352) ;  /* 0xfffffffc00f08947 */ /* 0x004fea000383ffff */
[----:B------:R-:W-:Y:S05]  /*d920*/  BRA `(.L_x_376) ;  /* 0xfffffff400cc7947 */ /* 0x000fea000383ffff */
.L_x_353:
[----:B-1----:R1:W2:Y:S02]  /*d930*/  SYNCS.PHASECHK.TRANS64.TRYWAIT P0, [R6+URZ], R5 ;  /* 0x00000005060075a7 */ /* 0x0022a4000800017f */
[----:B--2---:R-:W-:Y:S05]  /*d940*/  @!P0 NANOSLEEP.SYNCS 0x989680 ;  /* 0x009896800000895d */ /* 0x004fea0003900000 */
[----:B------:R-:W2:Y:S02]  /*d950*/  @!P0 SYNCS.PHASECHK.TRANS64 P0, [R6+URZ], R5 ;  /* 0x00000005060085a7 */ /* 0x000ea4000800007f */
[----:B--2---:R-:W-:Y:S05]  /*d960*/  @!P0 BRA `(.L_x_353) ;  /* 0xfffffffc00f08947 */ /* 0x004fea000383ffff */
[----:B------:R-:W-:Y:S05]  /*d970*/  BRA `(.L_x_377) ;  /* 0xfffffff400dc7947 */ /* 0x000fea000383ffff */
.L_x_354:
[----:B-1----:R1:W2:Y:S02]  /*d980*/  SYNCS.PHASECHK.TRANS64.TRYWAIT P0, [R9+URZ], R4 ;  /* 0x00000004090075a7 */ /* 0x0022a4000800017f */
[----:B--2---:R-:W-:Y:S05]  /*d990*/  @!P0 NANOSLEEP.SYNCS 0x989680 ;  /* 0x009896800000895d */ /* 0x004fea0003900000 */
[----:B------:R-:W2:Y:S02]  /*d9a0*/  @!P0 SYNCS.PHASECHK.TRANS64 P0, [R9+URZ], R4 ;  /* 0x00000004090085a7 */ /* 0x000ea4000800007f */
[----:B--2---:R-:W-:Y:S05]  /*d9b0*/  @!P0 BRA `(.L_x_354) ;  /* 0xfffffffc00f08947 */ /* 0x004fea000383ffff */
[----:B------:R-:W-:Y:S05]  /*d9c0*/  BRA `(.L_x_378) ;  /* 0xfffffff400ec7947 */ /* 0x000fea000383ffff */
.L_x_355:
[----:B--2---:R2:W3:Y:S02]  /*d9d0*/  SYNCS.PHASECHK.TRANS64.TRYWAIT P0, [R6+URZ], R5 ;  /* 0x00000005060075a7 */ /* 0x0044e4000800017f */
[----:B---3--:R-:W-:Y:S05]  /*d9e0*/  @!P0 NANOSLEEP.SYNCS 0x989680 ;  /* 0x009896800000895d */ /* 0x008fea0003900000 */
[----:B------:R-:W3:Y:S02]  /*d9f0*/  @!P0 SYNCS.PHASECHK.TRANS64 P0, [R6+URZ], R5 ;  /* 0x00000005060085a7 */ /* 0x000ee4000800007f */
[----:B---3--:R-:W-:Y:S05]  /*da00*/  @!P0 BRA `(.L_x_355) ;  /* 0xfffffffc00f08947 */ /* 0x008fea000383ffff */
[----:B------:R-:W-:Y:S05]  /*da10*/  BRA `(.L_x_379) ;  /* 0xfffffff400f47947 */ /* 0x000fea000383ffff */
        .weak           $__internal_0_$__cuda_sm20_rcp_rn_f32_slowpath
        .type           $__internal_0_$__cuda_sm20_rcp_rn_f32_slowpath,@function
        .size           $__internal_0_$__cuda_sm20_rcp_rn_f32_slowpath,(.L_x_385 - $__internal_0_$__cuda_sm20_rcp_rn_f32_slowpath)
$__internal_0_$__cuda_sm20_rcp_rn_f32_slowpath:
[----:B------:R-:W-:Y:S01]  /*da20*/  SHF.L.U32 R3, R0, 0x1, RZ ;  /* 0x0000000100037819 */ /* 0x000fe200000006ff */
[----:B------:R-:W-:Y:S03]  /*da30*/  BSSY B0, `(.L_x_380) ;  /* 0x0000030000007945 */ /* 0x000fe60003800000 */
[----:B------:R-:W-:-:S04]  /*da40*/  SHF.R.U32.HI R104, RZ, 0x18, R3 ;  /* 0x00000018ff687819 */ /* 0x000fc80000011603 */
[----:B------:R-:W-:-:S13]  /*da50*/  ISETP.NE.U32.AND P2, PT, R104, RZ, PT ;  /* 0x000000ff6800720c */ /* 0x000fda0003f45070 */
[----:B------:R-:W-:Y:S05]  /*da60*/  @P2 BRA `(.L_x_381) ;  /* 0x0000000000282947 */ /* 0x000fea0003800000 */
[----:B------:R-:W-:-:S04]  /*da70*/  SHF.L.U32 R3, R0, 0x1, RZ ;  /* 0x0000000100037819 */ /* 0x000fc800000006ff */
[----:B------:R-:W-:-:S13]  /*da80*/  ISETP.NE.AND P2, PT, R3, RZ, PT ;  /* 0x000000ff0300720c */ /* 0x000fda0003f45270 */
[----:B------:R-:W-:Y:S01]  /*da90*/  @P2 FFMA R98, R0, 1.84467440737095516160e+19, RZ ;  /* 0x5f80000000622823 */ /* 0x000fe200000000ff */
[----:B------:R-:W-:Y:S08]  /*daa0*/  @!P2 MUFU.RCP R35, R0 ;  /* 0x000000000023a308 */ /* 0x000ff00000001000 */
[----:B------:R-:W1:Y:S02]  /*dab0*/  @P2 MUFU.RCP R3, R98 ;  /* 0x0000006200032308 */ /* 0x000e640000001000 */
[----:B-1----:R-:W-:-:S04]  /*dac0*/  @P2 FFMA R100, R98, R3, -1 ;  /* 0xbf80000062642423 */ /* 0x002fc80000000003 */
[----:B------:R-:W-:-:S04]  /*dad0*/  @P2 FADD.FTZ R100, -R100, -RZ ;  /* 0x800000ff64642221 */ /* 0x000fc80000010100 */
[----:B------:R-:W-:-:S04]  /*dae0*/  @P2 FFMA R3, R3, R100, R3 ;  /* 0x0000006403032223 */ /* 0x000fc80000000003 */
[----:B------:R-:W-:Y:S01]  /*daf0*/  @P2 FFMA R35, R3, 1.84467440737095516160e+19, RZ ;  /* 0x5f80000003232823 */ /* 0x000fe200000000ff */
[----:B------:R-:W-:Y:S06]  /*db00*/  BRA `(.L_x_382) ;  /* 0x0000000000887947 */ /* 0x000fec0003800000 */
.L_x_381:
[----:B------:R-:W-:-:S05]  /*db10*/  VIADD R115, R104, 0xffffff03 ;  /* 0xffffff0368737836 */ /* 0x000fca0000000000 */
[----:B------:R-:W-:-:S13]  /*db20*/  ISETP.GT.U32.AND P2, PT, R115, 0x1, PT ;  /* 0x000000017300780c */ /* 0x000fda0003f44070 */
[----:B------:R-:W-:Y:S05]  /*db30*/  @P2 BRA `(.L_x_383) ;  /* 0x0000000000782947 */ /* 0x000fea0003800000 */
[----:B------:R-:W-:Y:S02]  /*db40*/  LOP3.LUT R3, R0, 0x7fffff, RZ, 0xc0, !PT ;  /* 0x007fffff00037812 */ /* 0x000fe400078ec0ff */
[----:B------:R-:W-:Y:S02]  /*db50*/  MOV R102, 0x3 ;  /* 0x0000000300667802 */ /* 0x000fe40000000f00 */
[----:B------:R-:W-:Y:S02]  /*db60*/  LOP3.LUT R3, R3, 0x3f800000, RZ, 0xfc, !PT ;  /* 0x3f80000003037812 */ /* 0x000fe400078efcff */
[----:B------:R-:W-:Y:S02]  /*db70*/  SHF.L.U32 R102, R102, R115, RZ ;  /* 0x0000007366667219 */ /* 0x000fe400000006ff */
[----:B------:R-:W1:Y:S02]  /*db80*/  MUFU.RCP R98, R3 ;  /* 0x0000000300627308 */ /* 0x000e640000001000 */
[----:B-1----:R-:W-:-:S04]  /*db90*/  FFMA R35, R3, R98, -1 ;  /* 0xbf80000003237423 */ /* 0x002fc80000000062 */
[----:B------:R-:W-:-:S04]  /*dba0*/  FADD.FTZ R35, -R35, -RZ ;  /* 0x800000ff23237221 */ /* 0x000fc80000010100 */
[CCC-:B------:R-:W-:Y:S01]  /*dbb0*/  FFMA.RM R100, R98.reuse, R35.reuse, R98.reuse ;  /* 0x0000002362647223 */ /* 0x1c0fe20000004062 */
[----:B------:R-:W-:-:S04]  /*dbc0*/  FFMA.RP R111, R98, R35, R98 ;  /* 0x00000023626f7223 */ /* 0x000fc80000008062 */
[C---:B------:R-:W-:Y:S02]  /*dbd0*/  LOP3.LUT R35, R100.reuse, 0x7fffff, RZ, 0xc0, !PT ;  /* 0x007fffff64237812 */ /* 0x040fe400078ec0ff */
[----:B------:R-:W-:Y:S02]  /*dbe0*/  FSETP.NEU.FTZ.AND P2, PT, R100, R111, PT ;  /* 0x0000006f6400720b */ /* 0x000fe40003f5d000 */
[----:B------:R-:W-:Y:S02]  /*dbf0*/  LOP3.LUT R35, R35, 0x800000, RZ, 0xfc, !PT ;  /* 0x0080000023237812 */ /* 0x000fe400078efcff */
[----:B------:R-:W-:Y:S02]  /*dc00*/  SEL R98, RZ, 0xffffffff, !P2 ;  /* 0xffffffffff627807 */ /* 0x000fe40005000000 */
[----:B------:R-:W-:Y:S02]  /*dc10*/  LOP3.LUT R102, R102, R35, RZ, 0xc0, !PT ;  /* 0x0000002366667212 */ /* 0x000fe400078ec0ff */
[----:B------:R-:W-:-:S02]  /*dc20*/  IADD3 R98, -R98, RZ, RZ ;  /* 0x000000ff62627210 */ /* 0x000fc40007ffe1ff */
[-C--:B------:R-:W-:Y:S02]  /*dc30*/  SHF.R.U32.HI R102, RZ, R115.reuse, R102 ;  /* 0x00000073ff667219 */ /* 0x080fe40000011666 */
[----:B------:R-:W-:Y:S02]  /*dc40*/  LOP3.LUT P3, RZ, R98, R115, R35, 0xf8, !PT ;  /* 0x0000007362ff7212 */ /* 0x000fe4000786f823 */
[C---:B------:R-:W-:Y:S02]  /*dc50*/  LOP3.LUT P2, RZ, R102.reuse, 0x1, RZ, 0xc0, !PT ;  /* 0x0000000166ff7812 */ /* 0x040fe4000784c0ff */
[----:B------:R-:W-:Y:S02]  /*dc60*/  LOP3.LUT P4, RZ, R102, 0x2, RZ, 0xc0, !PT ;  /* 0x0000000266ff7812 */ /* 0x000fe4000788c0ff */
[----:B------:R-:W-:Y:S02]  /*dc70*/  IADD3 R98, R104, -0xfc, RZ ;  /* 0xffffff0468627810 */ /* 0x000fe40007ffe0ff */
[----:B------:R-:W-:-:S02]  /*dc80*/  PLOP3.LUT P2, PT, P2, P3, P4, 0xe0, 0x0 ;  /* 0x000000000000781c */ /* 0x000fc40001747c40 */
[----:B------:R-:W-:Y:S02]  /*dc90*/  LOP3.LUT P3, RZ, R0, 0x7fffff, RZ, 0xc0, !PT ;  /* 0x007fffff00ff7812 */ /* 0x000fe4000786c0ff */
[----:B------:R-:W-:Y:S02]  /*dca0*/  SEL R3, RZ, 0x1, !P2 ;  /* 0x00000001ff037807 */ /* 0x000fe40005000000 */
[----:B------:R-:W-:-:S03]  /*dcb0*/  SHF.R.U32.HI R35, RZ, R98, R35 ;  /* 0x00000062ff237219 */ /* 0x000fc60000011623 */
[----:B------:R-:W-:-:S05]  /*dcc0*/  IMAD.MOV R3, RZ, RZ, -R3 ;  /* 0x000000ffff037224 */ /* 0x000fca00078e0a03 */
[----:B------:R-:W-:-:S13]  /*dcd0*/  ISETP.GE.AND P2, PT, R3, RZ, PT ;  /* 0x000000ff0300720c */ /* 0x000fda0003f46270 */
[----:B------:R-:W-:-:S05]  /*dce0*/  @!P2 IADD3 R35, R35, 0x1, RZ ;  /* 0x000000012323a810 */ /* 0x000fca0007ffe0ff */
[----:B------:R-:W-:-:S05]  /*dcf0*/  @!P3 IMAD.SHL.U32 R35, R35, 0x2, RZ ;  /* 0x000000022323b824 */ /* 0x000fca00078e00ff */
[----:B------:R-:W-:Y:S01]  /*dd00*/  LOP3.LUT R35, R35, 0x80000000, R0, 0xf8, !PT ;  /* 0x8000000023237812 */ /* 0x000fe200078ef800 */
[----:B------:R-:W-:Y:S06]  /*dd10*/  BRA `(.L_x_382) ;  /* 0x0000000000047947 */ /* 0x000fec0003800000 */
.L_x_383:
[----:B------:R1:W2:Y:S02]  /*dd20*/  MUFU.RCP R35, R0 ;  /* 0x0000000000237308 */ /* 0x0002a40000001000 */
.L_x_382:
[----:B------:R-:W-:Y:S05]  /*dd30*/  BSYNC B0 ;  /* 0x0000000000007941 */ /* 0x000fea0003800000 */
.L_x_380:
[----:B--2---:R-:W-:Y:S02]  /*dd40*/  MOV R3, R35 ;  /* 0x0000002300037202 */ /* 0x004fe40000000f00 */
[----:B------:R-:W-:-:S04]  /*dd50*/  MOV R35, 0x0 ;  /* 0x0000000000237802 */ /* 0x000fc80000000f00 */
[----:B-1----:R-:W-:Y:S05]  /*dd60*/  RET.REL.NODEC R34 `(_ZN7cutlass13device_kernelINS_4gemm6kernel13GemmUniversalIN4cute5tupleIJiiiiEEENS1_10collective13CollectiveMmaINS1_34MainloopSm90TmaGmmaWarpSpecializedILi6ENS5_IJNS4_1CILi1EEESB_SB_EEENS1_35KernelTmaWarpSpecializedCooperativeEEENS5_IJNSA_ILi128EEESF_NSA_ILi64EEEEEENS_10bfloat16_tENS5_IJlSB_lEEESI_SJ_NS4_8TiledMMAINS4_8MMA_AtomIJNS4_4SM904GMMA28MMA_64x128x16_F32BF16BF16_SSILNSN_5MajorE0ELSP_0ELNSN_7ScaleInE1ELSQ_1EEEEEENS4_6LayoutINS5_IJNSA_ILi2EEESB_SB_EEENS5_IJSB_NSA_ILi0EEESW_EEEEENS5_IJNS4_10UnderscoreESZ_SZ_EEEEENS4_13SM90_TMA_LOADENS4_14ComposedLayoutINS4_7SwizzleILi3ELi4ELi3EEENS4_18smem_ptr_flag_bitsILi16EEENST_INS5_IJNSA_ILi8EEESG_EEENS5_IJSG_SB_EEEEEEEvNS4_8identityES12_S1C_vS1D_EENS_8epilogue10collective18CollectiveEpilogueINS1F_22Sm90TmaWarpSpecializedILi4ELi2ELi16ELb1ELb0EEEJSH_NS5_IJSF_NSA_ILi32EEEEEESI_SJ_SI_SJ_NS1F_6fusion15FusionCallbacksIS1J_NS1M_13LinCombEltActINS1F_6thread7SigmoidESI_fSI_fLNS_15FloatRoundStyleE2EEESH_S1L_JEEES12_NS13_INS14_ILi2ELi4ELi3EEES17_NST_INS5_IJS18_S1K_EEENS5_IJS1K_SB_EEEEEEENS4_17SM75_U32x4_LDSM_NENS4_14SM90_TMA_STOREES1Y_NS4_17SM90_U32x4_STSM_NENS4_9Copy_AtomIJS21_NS_6half_tEEEEvEEEvvEEEEvNT_6ParamsE) ;  /* 0xffffff2022a47950 */ /* 0x002fea0003c3ffff */
.L_x_384:
[----:B------:R-:W-:-:S00]  /*dd70*/  BRA `(.L_x_384) ;  /* 0xfffffffc00fc7947 */ /* 0x000fc0000383ffff */
[----:B------:R-:W-:-:S00]  /*dd80*/  NOP ;  /* 0x0000000000007918 */ /* 0x000fc00000000000 */
[----:B------:R-:W-:-:S00]  /*dd90*/  NOP ;  /* 0x0000000000007918 */ /* 0x000fc00000000000 */
[----:B------:R-:W-:-:S00]  /*dda0*/  NOP ;  /* 0x0000000000007918 */ /* 0x000fc00000000000 */
[----:B------:R-:W-:-:S00]  /*ddb0*/  NOP ;  /* 0x0000000000007918 */ /* 0x000fc00000000000 */
[----:B------:R-:W-:-:S00]  /*ddc0*/  NOP ;  /* 0x0000000000007918 */ /* 0x000fc00000000000 */
[----:B------:R-:W-:-:S00]  /*ddd0*/  NOP ;  /* 0x0000000000007918 */ /* 0x000fc00000000000 */
[----:B------:R-:W-:-:S00]  /*dde0*/  NOP ;  /* 0x0000000000007918 */ /* 0x000fc00000000000 */
[----:B------:R-:W-:-:S00]  /*ddf0*/  NOP ;  /* 0x0000000000007918 */ /* 0x000fc00000000000 */
.L_x_385:


//--------------------- .nv.global.init           --------------------------
	.section	.nv.global.init,"aw",@progbits
.nv.global.init:
	.type		$str$22,@object
	.size		$str$22,($str$26 - $str$22)
$str$22:
        /*0000*/ 	.byte	0x6b, 0x5f, 0x74, 0x69, 0x6c, 0x65, 0x5f, 0x63, 0x6f, 0x75, 0x6e, 0x74, 0x20, 0x3e, 0x3d, 0x20
        /*0010*/ 	.byte	0x31, 0x00
	.type		$str$26,@object
	.size		$str$26,($str$27 - $str$26)
$str$26:
        /*0012*/ 	.byte	0x28, 0x61, 0x64, 0x64, 0x72, 0x65, 0x73, 0x73, 0x20, 0x26, 0x20, 0x6d, 0x61, 0x73, 0x6b, 0x29
        /*0022*/ 	.byte	0x20, 0x3d, 0x3d, 0x20, 0x30, 0x00
	.type		$str$27,@object
	.size		$str$27,($str$23 - $str$27)
$str$27:
        /*0028*/ 	.byte	0x2f, 0x74, 0x6d, 0x70, 0x2f, 0x63, 0x75, 0x74, 0x6c, 0x61, 0x73, 0x73, 0x5f, 0x73, 0x77, 0x65
        /*0038*/ 	.byte	0x65, 0x70, 0x5f, 0x73, 0x72, 0x63, 0x2f, 0x69, 0x6e, 0x63, 0x6c, 0x75, 0x64, 0x65, 0x2f, 0x63
        /*0048*/ 	.byte	0x75, 0x74, 0x65, 0x2f, 0x70, 0x6f, 0x69, 0x6e, 0x74, 0x65, 0x72, 0x5f, 0x66, 0x6c, 0x61, 0x67
        /*0058*/ 	.byte	0x67, 0x65, 0x64, 0x2e, 0x68, 0x70, 0x70, 0x00
	.type		$str$23,@object
	.size		$str$23,(__unnamed_2 - $str$23)
$str$23:
        /*0060*/ 	.byte	0x2f, 0x74, 0x6d, 0x70, 0x2f, 0x63, 0x75, 0x74, 0x6c, 0x61, 0x73, 0x73, 0x5f, 0x73, 0x77, 0x65
        /*0070*/ 	.byte	0x65, 0x70, 0x5f, 0x73, 0x72, 0x63, 0x2f, 0x69, 0x6e, 0x63, 0x6c, 0x75, 0x64, 0x65, 0x2f, 0x63
        /*0080*/ 	.byte	0x75, 0x74, 0x6c, 0x61, 0x73, 0x73, 0x2f, 0x67, 0x65, 0x6d, 0x6d, 0x2f, 0x63, 0x6f, 0x6c, 0x6c
        /*0090*/ 	.byte	0x65, 0x63, 0x74, 0x69, 0x76, 0x65, 0x2f, 0x73, 0x6d, 0x39, 0x30, 0x5f, 0x6d, 0x6d, 0x61, 0x5f
        /*00a0*/ 	.byte	0x74, 0x6d, 0x61, 0x5f, 0x67, 0x6d, 0x6d, 0x61, 0x5f, 0x73, 0x73, 0x5f, 0x77, 0x61, 0x72, 0x70
        /*00b0*/ 	.byte	0x73, 0x70, 0x65, 0x63, 0x69, 0x61, 0x6c, 0x69, 0x7a, 0x65, 0x64, 0x2e, 0x68, 0x70, 0x70, 0x00
	.type		__unnamed_2,@object
	.size		__unnamed_2,(__unnamed_1 - __unnamed_2)
__unnamed_2:
        /*00c0*/ 	.byte	0x61, 0x75, 0x74, 0x6f, 0x20, 0x63, 0x75, 0x74, 0x65, 0x3a, 0x3a, 0x61, 0x73, 0x5f, 0x70, 0x6f
        /* <DEDUP_REMOVED lines=27> */
        /*0280*/ 	.byte	0x3c, 0x34, 0x30, 0x39, 0x36, 0x3e, 0x3e, 0x3e, 0x3e, 0x3e, 0x5d, 0x00
	.type		__unnamed_1,@object
	.size		__unnamed_1,(.L_0 - __unnamed_1)
__unnamed_1:
        /* <DEDUP_REMOVED lines=181> */
        /*0ddc*/ 	.byte	0x69, 0x74, 0x79, 0x5d, 0x00
.L_0:


//--------------------- .nv.shared._ZN7cutlass13device_kernelINS_4gemm6kernel13GemmUniversalIN4cute5tupleIJiiiiEEENS1_10collective13CollectiveMmaINS1_34MainloopSm90TmaGmmaWarpSpecializedILi6ENS5_IJNS4_1CILi1EEESB_SB_EEENS1_35KernelTmaWarpSpecializedCooperativeEEENS5_IJNSA_ILi128EEESF_NSA_ILi64EEEEEENS_10bfloat16_tENS5_IJlSB_lEEESI_SJ_NS4_8TiledMMAINS4_8MMA_AtomIJNS4_4SM904GMMA28MMA_64x128x16_F32BF16BF16_SSILNSN_5MajorE0ELSP_0ELNSN_7ScaleInE1ELSQ_1EEEEEENS4_6LayoutINS5_IJNSA_ILi2EEESB_SB_EEENS5_IJSB_NSA_ILi0EEESW_EEEEENS5_IJNS4_10UnderscoreESZ_SZ_EEEEENS4_13SM90_TMA_LOADENS4_14ComposedLayoutINS4_7SwizzleILi3ELi4ELi3EEENS4_18smem_ptr_flag_bitsILi16EEENST_INS5_IJNSA_ILi8EEESG_EEENS5_IJSG_SB_EEEEEEEvNS4_8identityES12_S1C_vS1D_EENS_8epilogue10collective18CollectiveEpilogueINS1F_22Sm90TmaWarpSpecializedILi4ELi2ELi16ELb1ELb0EEEJSH_NS5_IJSF_NSA_ILi32EEEEEESI_SJ_SI_SJ_NS1F_6fusion15FusionCallbacksIS1J_NS1M_13LinCombEltActINS1F_6thread7SigmoidESI_fSI_fLNS_15FloatRoundStyleE2EEESH_S1L_JEEES12_NS13_INS14_ILi2ELi4ELi3EEES17_NST_INS5_IJS18_S1K_EEENS5_IJS1K_SB_EEEEEEENS4_17SM75_U32x4_LDSM_NENS4_14SM90_TMA_STOREES1Y_NS4_17SM90_U32x4_STSM_NENS4_9Copy_AtomIJS21_NS_6half_tEEEEvEEEvvEEEEvNT_6ParamsE --------------------------
	.section	.nv.shared._ZN7cutlass13device_kernelINS_4gemm6kernel13GemmUniversalIN4cute5tupleIJiiiiEEENS1_10collective13CollectiveMmaINS1_34MainloopSm90TmaGmmaWarpSpecializedILi6ENS5_IJNS4_1CILi1EEESB_SB_EEENS1_35KernelTmaWarpSpecializedCooperativeEEENS5_IJNSA_ILi128EEESF_NSA_ILi64EEEEEENS_10bfloat16_tENS5_IJlSB_lEEESI_SJ_NS4_8TiledMMAINS4_8MMA_AtomIJNS4_4SM904GMMA28MMA_64x128x16_F32BF16BF16_SSILNSN_5MajorE0ELSP_0ELNSN_7ScaleInE1ELSQ_1EEEEEENS4_6LayoutINS5_IJNSA_ILi2EEESB_SB_EEENS5_IJSB_NSA_ILi0EEESW_EEEEENS5_IJNS4_10UnderscoreESZ_SZ_EEEEENS4_13SM90_TMA_LOADENS4_14ComposedLayoutINS4_7SwizzleILi3ELi4ELi3EEENS4_18smem_ptr_flag_bitsILi16EEENST_INS5_IJNSA_ILi8EEESG_EEENS5_IJSG_SB_EEEEEEEvNS4_8identityES12_S1C_vS1D_EENS_8epilogue10collective18CollectiveEpilogueINS1F_22Sm90TmaWarpSpecializedILi4ELi2ELi16ELb1ELb0EEEJSH_NS5_IJSF_NSA_ILi32EEEEEESI_SJ_SI_SJ_NS1F_6fusion15FusionCallbacksIS1J_NS1M_13LinCombEltActINS1F_6thread7SigmoidESI_fSI_fLNS_15FloatRoundStyleE2EEESH_S1L_JEEES12_NS13_INS14_ILi2ELi4ELi3EEES17_NST_INS5_IJS18_S1K_EEENS5_IJS1K_SB_EEEEEEENS4_17SM75_U32x4_LDSM_NENS4_14SM90_TMA_STOREES1Y_NS4_17SM90_U32x4_STSM_NENS4_9Copy_AtomIJS21_NS_6half_tEEEEvEEEvvEEEEvNT_6ParamsE,"aw",@nobits
	.sectionflags	@""
	.align	16
	.zero		1024


//--------------------- .nv.shared.reserved.0     --------------------------
	.section	.nv.shared.reserved.0,"aw",@nobits
	.weak		__nv_reservedSMEM_offset_0_alias
	.size		__nv_reservedSMEM_offset_0_alias, 0, 0
	.other		__nv_reservedSMEM_offset_0_alias,@"STO_CUDA_RESERVED_SHARED STV_DEFAULT"
__nv_reservedSMEM_offset_0_alias:
	.zero		0


//--------------------- .nv.global                --------------------------
	.section	.nv.global,"aw",@nobits
.nv.global:
	.type		_ZN39_INTERNAL_68b0d5cb_4_k_cu_9113fc75_27864cute1_E,@object
	.size		_ZN39_INTERNAL_68b0d5cb_4_k_cu_9113fc75_27864cute1_E,(_ZN39_INTERNAL_68b0d5cb_4_k_cu_9113fc75_27864cuda3std3__45__cpo6cbeginE - _ZN39_INTERNAL_68b0d5cb_4_k_cu_9113fc75_27864cute1_E)
_ZN39_INTERNAL_68b0d5cb_4_k_cu_9113fc75_27864cute1_E:
	.zero		1
	.type		_ZN39_INTERNAL_68b0d5cb_4_k_cu_9113fc75_27864cuda3std3__45__cpo6cbeginE,@object
	.size		_ZN39_INTERNAL_68b0d5cb_4_k_cu_9113fc75_27864cuda3std3__45__cpo6cbeginE,(_ZN39_INTERNAL_68b0d5cb_4_k_cu_9113fc75_27864cuda3std3__48in_placeE - _ZN39_INTERNAL_68b0d5cb_4_k_cu_9113fc75_27864cuda3std3__45__cpo6cbeginE)
_ZN39_INTERNAL_68b0d5cb_4_k_cu_9113fc75_27864cuda3std3__45__cpo6cbeginE:
	.zero		1
	.type		_ZN39_INTERNAL_68b0d5cb_4_k_cu_9113fc75_27864cuda3std3__48in_placeE,@object
	.size		_ZN39_INTERNAL_68b0d5cb_4_k_cu_9113fc75_27864cuda3std3__48in_placeE,(_ZN39_INTERNAL_68b0d5cb_4_k_cu_9113fc75_27864cuda3std6ranges3__45__cpo9iter_moveE - _ZN39_INTERNAL_68b0d5cb_4_k_cu_9113fc75_27864cuda3std3__48in_placeE)
_ZN39_INTERNAL_68b0d5cb_4_k_cu_9113fc75_27864cuda3std3__48in_placeE:
	.zero		1
	.type		_ZN39_INTERNAL_68b0d5cb_4_k_cu_9113fc75_27864cuda3std6ranges3__45__cpo9iter_moveE,@object
	.size		_ZN39_INTERNAL_68b0d5cb_4_k_cu_9113fc75_27864cuda3std6ranges3__45__cpo9iter_moveE,(_ZN39_INTERNAL_68b0d5cb_4_k_cu_9113fc75_27864cuda3std3__45__cpo5beginE - _ZN39_INTERNAL_68b0d5cb_4_k_cu_9113fc75_27864cuda3std6ranges3__45__cpo9iter_moveE)
_ZN39_INTERNAL_68b0d5cb_4_k_cu_9113fc75_27864cuda3std6ranges3__45__cpo9iter_moveE:
	.zero		1
	.type		_ZN39_INTERNAL_68b0d5cb_4_k_cu_9113fc75_27864cuda3std3__45__cpo5beginE,@object
	.size		_ZN39_INTERNAL_68b0d5cb_4_k_cu_9113fc75_27864cuda3std3__45__cpo5beginE,(_ZN39_INTERNAL_68b0d5cb_4_k_cu_9113fc75_27864cuda3std3__441_GLOBAL__N__68b0d5cb_4_k_cu_9113fc75_27866ignoreE - _ZN39_INTERNAL_68b0d5cb_4_k_cu_9113fc75_27864cuda3std3__45__cpo5beginE)
_ZN39_INTERNAL_68b0d5cb_4_k_cu_9113fc75_27864cuda3std3__45__cpo5beginE:
	.zero		1
	.type		_ZN39_INTERNAL_68b0d5cb_4_k_cu_9113fc75_27864cuda3std3__441_GLOBAL__N__68b0d5cb_4_k_cu_9113fc75_27866ignoreE,@object
	.size		_ZN39_INTERNAL_68b0d5cb_4_k_cu_9113fc75_27864cuda3std3__441_GLOBAL__N__68b0d5cb_4_k_cu_9113fc75_27866ignoreE,(_ZN39_INTERNAL_68b0d5cb_4_k_cu_9113fc75_27864cute7productE - _ZN39_INTERNAL_68b0d5cb_4_k_cu_9113fc75_27864cuda3std3__441_GLOBAL__N__68b0d5cb_4_k_cu_9113fc75_27866ignoreE)
_ZN39_INTERNAL_68b0d5cb_4_k_cu_9113fc75_27864cuda3std3__441_GLOBAL__N__68b0d5cb_4_k_cu_9113fc75_27866ignoreE:
	.zero		1
	.type		_ZN39_INTERNAL_68b0d5cb_4_k_cu_9113fc75_27864cute7productE,@object
	.size		_ZN39_INTERNAL_68b0d5cb_4_k_cu_9113fc75_27864cute7productE,(_ZN39_INTERNAL_68b0d5cb_4_k_cu_9113fc75_27864cuda3std3__45__cpo3endE - _ZN39_INTERNAL_68b0d5cb_4_k_cu_9113fc75_27864cute7productE)
_ZN39_INTERNAL_68b0d5cb_4_k_cu_9113fc75_27864cute7productE:
	.zero		1
	.type		_ZN39_INTERNAL_68b0d5cb_4_k_cu_9113fc75_27864cuda3std3__45__cpo3endE,@object
	.size		_ZN39_INTERNAL_68b0d5cb_4_k_cu_9113fc75_27864cuda3std3__45__cpo3endE,(_ZN39_INTERNAL_68b0d5cb_4_k_cu_9113fc75_27864cuda3std3__419piecewise_constructE - _ZN39_INTERNAL_68b0d5cb_4_k_cu_9113fc75_27864cuda3std3__45__cpo3endE)
_ZN39_INTERNAL_68b0d5cb_4_k_cu_9113fc75_27864cuda3std3__45__cpo3endE:
	.zero		1
	.type		_ZN39_INTERNAL_68b0d5cb_4_k_cu_9113fc75_27864cuda3std3__419piecewise_constructE,@object
	.size		_ZN39_INTERNAL_68b0d5cb_4_k_cu_9113fc75_27864cuda3std3__419piecewise_constructE,(_ZN39_INTERNAL_68b0d5cb_4_k_cu_9113fc75_27864cuda3std3__45__cpo4cendE - _ZN39_INTERNAL_68b0d5cb_4_k_cu_9113fc75_27864cuda3std3__419piecewise_constructE)
_ZN39_INTERNAL_68b0d5cb_4_k_cu_9113fc75_27864cuda3std3__419piecewise_constructE:
	.zero		1
	.type		_ZN39_INTERNAL_68b0d5cb_4_k_cu_9113fc75_27864cuda3std3__45__cpo4cendE,@object
	.size		_ZN39_INTERNAL_68b0d5cb_4_k_cu_9113fc75_27864cuda3std3__45__cpo4cendE,(_ZN39_INTERNAL_68b0d5cb_4_k_cu_9113fc75_27864cuda3std6ranges3__45__cpo4swapE - _ZN39_INTERNAL_68b0d5cb_4_k_cu_9113fc75_27864cuda3std3__45__cpo4cendE)
_ZN39_INTERNAL_68b0d5cb_4_k_cu_9113fc75_27864cuda3std3__45__cpo4cendE:
	.zero		1
	.type		_ZN39_INTERNAL_68b0d5cb_4_k_cu_9113fc75_27864cuda3std6ranges3__45__cpo4swapE,@object
	.size		_ZN39_INTERNAL_68b0d5cb_4_k_cu_9113fc75_27864cuda3std6ranges3__45__cpo4swapE,(.L_9 - _ZN39_INTERNAL_68b0d5cb_4_k_cu_9113fc75_27864cuda3std6ranges3__45__cpo4swapE)
_ZN39_INTERNAL_68b0d5cb_4_k_cu_9113fc75_27864cuda3std6ranges3__45__cpo4swapE:
	.zero		1
.L_9:


//--------------------- .nv.constant0._ZN7cutlass13device_kernelINS_4gemm6kernel13GemmUniversalIN4cute5tupleIJiiiiEEENS1_10collective13CollectiveMmaINS1_34MainloopSm90TmaGmmaWarpSpecializedILi6ENS5_IJNS4_1CILi1EEESB_SB_EEENS1_35KernelTmaWarpSpecializedCooperativeEEENS5_IJNSA_ILi128EEESF_NSA_ILi64EEEEEENS_10bfloat16_tENS5_IJlSB_lEEESI_SJ_NS4_8TiledMMAINS4_8MMA_AtomIJNS4_4SM904GMMA28MMA_64x128x16_F32BF16BF16_SSILNSN_5MajorE0ELSP_0ELNSN_7ScaleInE1ELSQ_1EEEEEENS4_6LayoutINS5_IJNSA_ILi2EEESB_SB_EEENS5_IJSB_NSA_ILi0EEESW_EEEEENS5_IJNS4_10UnderscoreESZ_SZ_EEEEENS4_13SM90_TMA_LOADENS4_14ComposedLayoutINS4_7SwizzleILi3ELi4ELi3EEENS4_18smem_ptr_flag_bitsILi16EEENST_INS5_IJNSA_ILi8EEESG_EEENS5_IJSG_SB_EEEEEEEvNS4_8identityES12_S1C_vS1D_EENS_8epilogue10collective18CollectiveEpilogueINS1F_22Sm90TmaWarpSpecializedILi4ELi2ELi16ELb1ELb0EEEJSH_NS5_IJSF_NSA_ILi32EEEEEESI_SJ_SI_SJ_NS1F_6fusion15FusionCallbacksIS1J_NS1M_13LinCombEltActINS1F_6thread7SigmoidESI_fSI_fLNS_15FloatRoundStyleE2EEESH_S1L_JEEES12_NS13_INS14_ILi2ELi4ELi3EEES17_NST_INS5_IJS18_S1K_EEENS5_IJS1K_SB_EEEEEEENS4_17SM75_U32x4_LDSM_NENS4_14SM90_TMA_STOREES1Y_NS4_17SM90_U32x4_STSM_NENS4_9Copy_AtomIJS21_NS_6half_tEEEEvEEEvvEEEEvNT_6ParamsE --------------------------
	.section	.nv.constant0._ZN7cutlass13device_kernelINS_4gemm6kernel13GemmUniversalIN4cute5tupleIJiiiiEEENS1_10collective13CollectiveMmaINS1_34MainloopSm90TmaGmmaWarpSpecializedILi6ENS5_IJNS4_1CILi1EEESB_SB_EEENS1_35KernelTmaWarpSpecializedCooperativeEEENS5_IJNSA_ILi128EEESF_NSA_ILi64EEEEEENS_10bfloat16_tENS5_IJlSB_lEEESI_SJ_NS4_8TiledMMAINS4_8MMA_AtomIJNS4_4SM904GMMA28MMA_64x128x16_F32BF16BF16_SSILNSN_5MajorE0ELSP_0ELNSN_7ScaleInE1ELSQ_1EEEEEENS4_6LayoutINS5_IJNSA_ILi2EEESB_SB_EEENS5_IJSB_NSA_ILi0EEESW_EEEEENS5_IJNS4_10UnderscoreESZ_SZ_EEEEENS4_13SM90_TMA_LOADENS4_14ComposedLayoutINS4_7SwizzleILi3ELi4ELi3EEENS4_18smem_ptr_flag_bitsILi16EEENST_INS5_IJNSA_ILi8EEESG_EEENS5_IJSG_SB_EEEEEEEvNS4_8identityES12_S1C_vS1D_EENS_8epilogue10collective18CollectiveEpilogueINS1F_22Sm90TmaWarpSpecializedILi4ELi2ELi16ELb1ELb0EEEJSH_NS5_IJSF_NSA_ILi32EEEEEESI_SJ_SI_SJ_NS1F_6fusion15FusionCallbacksIS1J_NS1M_13LinCombEltActINS1F_6thread7SigmoidESI_fSI_fLNS_15FloatRoundStyleE2EEESH_S1L_JEEES12_NS13_INS14_ILi2ELi4ELi3EEES17_NST_INS5_IJS18_S1K_EEENS5_IJS1K_SB_EEEEEEENS4_17SM75_U32x4_LDSM_NENS4_14SM90_TMA_STOREES1Y_NS4_17SM90_U32x4_STSM_NENS4_9Copy_AtomIJS21_NS_6half_tEEEEvEEEvvEEEEvNT_6ParamsE,"a",@progbits
	.sectionflags	@""
	.align	4
.nv.constant0._ZN7cutlass13device_kernelINS_4gemm6kernel13GemmUniversalIN4cute5tupleIJiiiiEEENS1_10collective13CollectiveMmaINS1_34MainloopSm90TmaGmmaWarpSpecializedILi6ENS5_IJNS4_1CILi1EEESB_SB_EEENS1_35KernelTmaWarpSpecializedCooperativeEEENS5_IJNSA_ILi128EEESF_NSA_ILi64EEEEEENS_10bfloat16_tENS5_IJlSB_lEEESI_SJ_NS4_8TiledMMAINS4_8MMA_AtomIJNS4_4SM904GMMA28MMA_64x128x16_F32BF16BF16_SSILNSN_5MajorE0ELSP_0ELNSN_7ScaleInE1ELSQ_1EEEEEENS4_6LayoutINS5_IJNSA_ILi2EEESB_SB_EEENS5_IJSB_NSA_ILi0EEESW_EEEEENS5_IJNS4_10UnderscoreESZ_SZ_EEEEENS4_13SM90_TMA_LOADENS4_14ComposedLayoutINS4_7SwizzleILi3ELi4ELi3EEENS4_18smem_ptr_flag_bitsILi16EEENST_INS5_IJNSA_ILi8EEESG_EEENS5_IJSG_SB_EEEEEEEvNS4_8identityES12_S1C_vS1D_EENS_8epilogue10collective18CollectiveEpilogueINS1F_22Sm90TmaWarpSpecializedILi4ELi2ELi16ELb1ELb0EEEJSH_NS5_IJSF_NSA_ILi32EEEEEESI_SJ_SI_SJ_NS1F_6fusion15FusionCallbacksIS1J_NS1M_13LinCombEltActINS1F_6thread7SigmoidESI_fSI_fLNS_15FloatRoundStyleE2EEESH_S1L_JEEES12_NS13_INS14_ILi2ELi4ELi3EEES17_NST_INS5_IJS18_S1K_EEENS5_IJS1K_SB_EEEEEEENS4_17SM75_U32x4_LDSM_NENS4_14SM90_TMA_STOREES1Y_NS4_17SM90_U32x4_STSM_NENS4_9Copy_AtomIJS21_NS_6half_tEEEEvEEEvvEEEEvNT_6ParamsE:
	.zero		2432


//--------------------- SYMBOLS --------------------------

	.type		.nv.reservedSmem.offset0,@object
	.size		.nv.reservedSmem.offset0,0x4
	.type		__assertfail,@function
